	.target	sm_90a

	.elftype	@"ET_EXEC"


//--------------------- .note.nv.tkinfo           --------------------------
	.section	.note.nv.tkinfo,"",@"SHT_NOTE"
	.sectionflags	@"SHF_NOTE_NV_TKINFO"
	.tkinfo
        /*0018*/ 	.word	0x00000002
        /*0030*/ 	.string	""
        /*0030*/ 	.string	"ptxas"
        /*0030*/ 	.string	"Cuda compilation tools, release 13.0, V13.0.88"
        /*0030*/ 	.string	"Build cuda_13.0.r13.0/compiler.36424714_0"
        /*0030*/ 	.string	"-arch sm_90a -m 64 "



//--------------------- .note.nv.cuinfo           --------------------------
	.section	.note.nv.cuinfo,"",@"SHT_NOTE"
	.sectionflags	@"SHF_NOTE_NV_CUINFO"
        /*0018*/ 	.short	0x0002
        /*001a*/ 	.short	0x005a
        /*001c*/ 	.short	0x0082
	.zero		2


//--------------------- .nv.info                  --------------------------
	.section	.nv.info,"",@"SHT_CUDA_INFO"
	.align	4


	//----- nvinfo : EIATTR_REGCOUNT
	.align		4
        /*0000*/ 	.byte	0x04, 0x2f
        /*0002*/ 	.short	(.L_12 - .L_11)
	.align		4
.L_11:
        /*0004*/ 	.word	index@(_ZN7cutlass13device_kernelINS_4conv6kernel13ConvUniversalINS1_16ConvProblemShapeILNS1_8OperatorE0ELi2EEENS1_10collective14CollectiveConvINS1_46MainloopSm90TmaGmmaWarpSpecializedImplicitGemmILS5_0ELi9ELi2EN4cute5tupleIJNSA_1CILi1EEESD_SD_EEENS1_36KernelImplicitTmaWarpSpecializedSm90ELi1EEENSB_IJNSC_ILi128EEENSC_ILi64EEENSB_IJNSC_ILi32EEEEEEEEENS_10tfloat32_tESM_NSA_8TiledMMAINSA_8MMA_AtomIJNSA_4SM904GMMA29MMA_64x64x8_F32TF32TF32_SS_TNILNSQ_7ScaleInE1ELSS_1EEEEEENSA_6LayoutISE_NSB_IJNSC_ILi0EEESW_SW_EEEEENSB_IJNSA_10UnderscoreESZ_SZ_EEEEENS7_6detail26Sm90ImplicitGemmTileTraitsINSA_20SM90_TMA_LOAD_IM2COLENSA_14ComposedLayoutINSA_7SwizzleILi3ELi4ELi3EEENSA_18smem_ptr_flag_bitsILi32EEENSV_INSB_IJNSB_IJNSC_ILi8EEENSC_ILi16EEEEEENSB_IJSJ_SD_EEENSB_IJSD_NSC_ILi9EEEEEEEEENSB_IJNSB_IJSJ_NSC_ILi256EEEEEENSB_IJSD_SW_EEENSB_IJSW_NSC_ILi4096EEEEEEEEEEEEEvEENS13_INSA_13SM90_TMA_LOADENS15_IS17_S19_NSV_INSB_IJNSB_IJS1A_S1A_EEES1D_S1F_EEENSB_IJS1I_S1J_NSB_IJSW_NSC_ILi2048EEEEEEEEEEEEEvEEEENS_8epilogue10collective6detail29Sm90TmaWarpSpecializedAdapterINS21_15DefaultEpilogueISM_NSB_IJNSB_IJlllEEESD_SW_EEES26_NS20_6thread17LinearCombinationISM_Li1EffLNS27_9ScaleType4KindE0ELNS_15FloatRoundStyleE2ESM_EENS_4gemm15EpilogueDefaultEEEEEvvEEEEvNT_6ParamsE)
        /*0008*/ 	.word	0x0000005c


	//----- nvinfo : EIATTR_FRAME_SIZE
	.align		4
.L_12:
        /*000c*/ 	.byte	0x04, 0x11
        /*000e*/ 	.short	(.L_14 - .L_13)
	.align		4
.L_13:
        /*0010*/ 	.word	index@(_ZN7cutlass13device_kernelINS_4conv6kernel13ConvUniversalINS1_16ConvProblemShapeILNS1_8OperatorE0ELi2EEENS1_10collective14CollectiveConvINS1_46MainloopSm90TmaGmmaWarpSpecializedImplicitGemmILS5_0ELi9ELi2EN4cute5tupleIJNSA_1CILi1EEESD_SD_EEENS1_36KernelImplicitTmaWarpSpecializedSm90ELi1EEENSB_IJNSC_ILi128EEENSC_ILi64EEENSB_IJNSC_ILi32EEEEEEEEENS_10tfloat32_tESM_NSA_8TiledMMAINSA_8MMA_AtomIJNSA_4SM904GMMA29MMA_64x64x8_F32TF32TF32_SS_TNILNSQ_7ScaleInE1ELSS_1EEEEEENSA_6LayoutISE_NSB_IJNSC_ILi0EEESW_SW_EEEEENSB_IJNSA_10UnderscoreESZ_SZ_EEEEENS7_6detail26Sm90ImplicitGemmTileTraitsINSA_20SM90_TMA_LOAD_IM2COLENSA_14ComposedLayoutINSA_7SwizzleILi3ELi4ELi3EEENSA_18smem_ptr_flag_bitsILi32EEENSV_INSB_IJNSB_IJNSC_ILi8EEENSC_ILi16EEEEEENSB_IJSJ_SD_EEENSB_IJSD_NSC_ILi9EEEEEEEEENSB_IJNSB_IJSJ_NSC_ILi256EEEEEENSB_IJSD_SW_EEENSB_IJSW_NSC_ILi4096EEEEEEEEEEEEEvEENS13_INSA_13SM90_TMA_LOADENS15_IS17_S19_NSV_INSB_IJNSB_IJS1A_S1A_EEES1D_S1F_EEENSB_IJS1I_S1J_NSB_IJSW_NSC_ILi2048EEEEEEEEEEEEEvEEEENS_8epilogue10collective6detail29Sm90TmaWarpSpecializedAdapterINS21_15DefaultEpilogueISM_NSB_IJNSB_IJlllEEESD_SW_EEES26_NS20_6thread17LinearCombinationISM_Li1EffLNS27_9ScaleType4KindE0ELNS_15FloatRoundStyleE2ESM_EENS_4gemm15EpilogueDefaultEEEEEvvEEEEvNT_6ParamsE)
        /*0014*/ 	.word	0x00000000


	//----- nvinfo : EIATTR_MIN_STACK_SIZE
	.align		4
.L_14:
        /*0018*/ 	.byte	0x04, 0x12
        /*001a*/ 	.short	(.L_16 - .L_15)
	.align		4
.L_15:
        /*001c*/ 	.word	index@(_ZN7cutlass13device_kernelINS_4conv6kernel13ConvUniversalINS1_16ConvProblemShapeILNS1_8OperatorE0ELi2EEENS1_10collective14CollectiveConvINS1_46MainloopSm90TmaGmmaWarpSpecializedImplicitGemmILS5_0ELi9ELi2EN4cute5tupleIJNSA_1CILi1EEESD_SD_EEENS1_36KernelImplicitTmaWarpSpecializedSm90ELi1EEENSB_IJNSC_ILi128EEENSC_ILi64EEENSB_IJNSC_ILi32EEEEEEEEENS_10tfloat32_tESM_NSA_8TiledMMAINSA_8MMA_AtomIJNSA_4SM904GMMA29MMA_64x64x8_F32TF32TF32_SS_TNILNSQ_7ScaleInE1ELSS_1EEEEEENSA_6LayoutISE_NSB_IJNSC_ILi0EEESW_SW_EEEEENSB_IJNSA_10UnderscoreESZ_SZ_EEEEENS7_6detail26Sm90ImplicitGemmTileTraitsINSA_20SM90_TMA_LOAD_IM2COLENSA_14ComposedLayoutINSA_7SwizzleILi3ELi4ELi3EEENSA_18smem_ptr_flag_bitsILi32EEENSV_INSB_IJNSB_IJNSC_ILi8EEENSC_ILi16EEEEEENSB_IJSJ_SD_EEENSB_IJSD_NSC_ILi9EEEEEEEEENSB_IJNSB_IJSJ_NSC_ILi256EEEEEENSB_IJSD_SW_EEENSB_IJSW_NSC_ILi4096EEEEEEEEEEEEEvEENS13_INSA_13SM90_TMA_LOADENS15_IS17_S19_NSV_INSB_IJNSB_IJS1A_S1A_EEES1D_S1F_EEENSB_IJS1I_S1J_NSB_IJSW_NSC_ILi2048EEEEEEEEEEEEEvEEEENS_8epilogue10collective6detail29Sm90TmaWarpSpecializedAdapterINS21_15DefaultEpilogueISM_NSB_IJNSB_IJlllEEESD_SW_EEES26_NS20_6thread17LinearCombinationISM_Li1EffLNS27_9ScaleType4KindE0ELNS_15FloatRoundStyleE2ESM_EENS_4gemm15EpilogueDefaultEEEEEvvEEEEvNT_6ParamsE)
        /*0020*/ 	.word	0x00000000
.L_16:


//--------------------- .nv.compat                --------------------------
	.section	.nv.compat,"",@"SHT_CUDA_COMPAT_INFO"
	.align	4
        /*0000*/ 	.byte	0x02, 0x09, 0x01, 0x00, 0x02, 0x02, 0x04, 0x00, 0x02, 0x05, 0x05, 0x00, 0x03, 0x07, 0x01, 0x01
        /*0010*/ 	.byte	0x02, 0x03, 0x01, 0x00, 0x02, 0x06, 0x01, 0x00, 0x04, 0x0b, 0x08, 0x00, 0x00, 0x00, 0x00, 0x00
        /*0020*/ 	.byte	0x00, 0x00, 0x00, 0x00


//--------------------- .nv.info._ZN7cutlass13device_kernelINS_4conv6kernel13ConvUniversalINS1_16ConvProblemShapeILNS1_8OperatorE0ELi2EEENS1_10collective14CollectiveConvINS1_46MainloopSm90TmaGmmaWarpSpecializedImplicitGemmILS5_0ELi9ELi2EN4cute5tupleIJNSA_1CILi1EEESD_SD_EEENS1_36KernelImplicitTmaWarpSpecializedSm90ELi1EEENSB_IJNSC_ILi128EEENSC_ILi64EEENSB_IJNSC_ILi32EEEEEEEEENS_10tfloat32_tESM_NSA_8TiledMMAINSA_8MMA_AtomIJNSA_4SM904GMMA29MMA_64x64x8_F32TF32TF32_SS_TNILNSQ_7ScaleInE1ELSS_1EEEEEENSA_6LayoutISE_NSB_IJNSC_ILi0EEESW_SW_EEEEENSB_IJNSA_10UnderscoreESZ_SZ_EEEEENS7_6detail26Sm90ImplicitGemmTileTraitsINSA_20SM90_TMA_LOAD_IM2COLENSA_14ComposedLayoutINSA_7SwizzleILi3ELi4ELi3EEENSA_18smem_ptr_flag_bitsILi32EEENSV_INSB_IJNSB_IJNSC_ILi8EEENSC_ILi16EEEEEENSB_IJSJ_SD_EEENSB_IJSD_NSC_ILi9EEEEEEEEENSB_IJNSB_IJSJ_NSC_ILi256EEEEEENSB_IJSD_SW_EEENSB_IJSW_NSC_ILi4096EEEEEEEEEEEEEvEENS13_INSA_13SM90_TMA_LOADENS15_IS17_S19_NSV_INSB_IJNSB_IJS1A_S1A_EEES1D_S1F_EEENSB_IJS1I_S1J_NSB_IJSW_NSC_ILi2048EEEEEEEEEEEEEvEEEENS_8epilogue10collective6detail29Sm90TmaWarpSpecializedAdapterINS21_15DefaultEpilogueISM_NSB_IJNSB_IJlllEEESD_SW_EEES26_NS20_6thread17LinearCombinationISM_Li1EffLNS27_9ScaleType4KindE0ELNS_15FloatRoundStyleE2ESM_EENS_4gemm15EpilogueDefaultEEEEEvvEEEEvNT_6ParamsE --------------------------
	.section	.nv.info._ZN7cutlass13device_kernelINS_4conv6kernel13ConvUniversalINS1_16ConvProblemShapeILNS1_8OperatorE0ELi2EEENS1_10collective14CollectiveConvINS1_46MainloopSm90TmaGmmaWarpSpecializedImplicitGemmILS5_0ELi9ELi2EN4cute5tupleIJNSA_1CILi1EEESD_SD_EEENS1_36KernelImplicitTmaWarpSpecializedSm90ELi1EEENSB_IJNSC_ILi128EEENSC_ILi64EEENSB_IJNSC_ILi32EEEEEEEEENS_10tfloat32_tESM_NSA_8TiledMMAINSA_8MMA_AtomIJNSA_4SM904GMMA29MMA_64x64x8_F32TF32TF32_SS_TNILNSQ_7ScaleInE1ELSS_1EEEEEENSA_6LayoutISE_NSB_IJNSC_ILi0EEESW_SW_EEEEENSB_IJNSA_10UnderscoreESZ_SZ_EEEEENS7_6detail26Sm90ImplicitGemmTileTraitsINSA_20SM90_TMA_LOAD_IM2COLENSA_14ComposedLayoutINSA_7SwizzleILi3ELi4ELi3EEENSA_18smem_ptr_flag_bitsILi32EEENSV_INSB_IJNSB_IJNSC_ILi8EEENSC_ILi16EEEEEENSB_IJSJ_SD_EEENSB_IJSD_NSC_ILi9EEEEEEEEENSB_IJNSB_IJSJ_NSC_ILi256EEEEEENSB_IJSD_SW_EEENSB_IJSW_NSC_ILi4096EEEEEEEEEEEEEvEENS13_INSA_13SM90_TMA_LOADENS15_IS17_S19_NSV_INSB_IJNSB_IJS1A_S1A_EEES1D_S1F_EEENSB_IJS1I_S1J_NSB_IJSW_NSC_ILi2048EEEEEEEEEEEEEvEEEENS_8epilogue10collective6detail29Sm90TmaWarpSpecializedAdapterINS21_15DefaultEpilogueISM_NSB_IJNSB_IJlllEEESD_SW_EEES26_NS20_6thread17LinearCombinationISM_Li1EffLNS27_9ScaleType4KindE0ELNS_15FloatRoundStyleE2ESM_EENS_4gemm15EpilogueDefaultEEEEEvvEEEEvNT_6ParamsE,"",@"SHT_CUDA_INFO"
	.sectionflags	@""
	.align	4


	//----- nvinfo : EIATTR_CUDA_API_VERSION
	.align		4
        /*0000*/ 	.byte	0x04, 0x37
        /*0002*/ 	.short	(.L_18 - .L_17)
.L_17:
        /*0004*/ 	.word	0x00000082


	//----- nvinfo : EIATTR_KPARAM_INFO
	.align		4
.L_18:
        /*0008*/ 	.byte	0x04, 0x17
        /*000a*/ 	.short	(.L_20 - .L_19)
.L_19:
        /*000c*/ 	.word	0x00000000
        /*0010*/ 	.short	0x0000
        /*0012*/ 	.short	0x0070
        /*0014*/ 	.byte	0x00, 0xf0, 0x01, 0x0e


	//----- nvinfo : EIATTR_SPARSE_MMA_MASK
	.align		4
.L_20:
        /*0018*/ 	.byte	0x03, 0x50
        /*001a*/ 	.short	0x0000


	//----- nvinfo : EIATTR_MAXREG_COUNT
	.align		4
        /*001c*/ 	.byte	0x03, 0x1b
        /*001e*/ 	.short	0x00ff


	//----- nvinfo : EIATTR_NUM_BARRIERS
	.align		4
        /*0020*/ 	.byte	0x02, 0x4c
        /*0022*/ 	.byte	0x01
	.zero		1


	//----- nvinfo : EIATTR_MERCURY_ISA_VERSION
	.align		4
        /*0024*/ 	.byte	0x03, 0x5f
        /*0026*/ 	.short	0x0101


	//----- nvinfo : EIATTR_COOP_GROUP_MASK_REGIDS
	.align		4
        /*0028*/ 	.byte	0x04, 0x29
        /*002a*/ 	.short	(.L_22 - .L_21)


	//   ....[0]....
.L_21:
        /*002c*/ 	.word	0xffffffff


	//   ....[1]....
        /*0030*/ 	.word	0xffffffff


	//   ....[2]....
        /*0034*/ 	.word	0xffffffff


	//----- nvinfo : EIATTR_COOP_GROUP_INSTR_OFFSETS
	.align		4
.L_22:
        /*0038*/ 	.byte	0x04, 0x28
        /*003a*/ 	.short	(.L_24 - .L_23)


	//   ....[0]....
.L_23:
        /*003c*/ 	.word	0x00000060


	//   ....[1]....
        /*0040*/ 	.word	0x00000070


	//   ....[2]....
        /*0044*/ 	.word	0x00000130


	//----- nvinfo : EIATTR_MBARRIER_INSTR_OFFSETS
	.align		4
.L_24:
        /*0048*/ 	.byte	0x04, 0x39
        /*004a*/ 	.short	(.L_26 - .L_25)


	//   ....[0]....
.L_25:
        /*004c*/ 	.word	0x00000270
        /*0050*/ 	.word	0x000000ff
        /*0054*/ 	.word	0x00036000
        /*0058*/ 	.short	0x0100
        /*005a*/ 	.byte	0x08
	.zero		1


	//   ....[1]....
        /*005c*/ 	.word	0x00000280
        /*0060*/ 	.word	0x000000ff
        /*0064*/ 	.word	0x00036048
        /*0068*/ 	.short	0x0100
        /*006a*/ 	.byte	0x08
	.zero		1


	//   ....[2]....
        /*006c*/ 	.word	0x00000290
        /*0070*/ 	.word	0x000000ff
        /*0074*/ 	.word	0x00036008
        /*0078*/ 	.short	0x0100
        /*007a*/ 	.byte	0x08
	.zero		1


	//   ....[3]....
        /*007c*/ 	.word	0x000002a0
        /*0080*/ 	.word	0x000000ff
        /*0084*/ 	.word	0x00036050
        /*0088*/ 	.short	0x0100
        /*008a*/ 	.byte	0x08
	.zero		1


	//   ....[4]....
        /*008c*/ 	.word	0x000002b0
        /*0090*/ 	.word	0x000000ff
        /*0094*/ 	.word	0x00036010
        /*0098*/ 	.short	0x0100
        /*009a*/ 	.byte	0x08
	.zero		1


	//   ....[5]....
        /*009c*/ 	.word	0x000002c0
        /*00a0*/ 	.word	0x000000ff
        /*00a4*/ 	.word	0x00036058
        /*00a8*/ 	.short	0x0100
        /*00aa*/ 	.byte	0x08
	.zero		1


	//   ....[6]....
        /*00ac*/ 	.word	0x000002d0
        /*00b0*/ 	.word	0x000000ff
        /*00b4*/ 	.word	0x00036018
        /*00b8*/ 	.short	0x0100
        /*00ba*/ 	.byte	0x08
	.zero		1


	//   ....[7]....
        /*00bc*/ 	.word	0x000002e0
        /*00c0*/ 	.word	0x000000ff
        /*00c4*/ 	.word	0x00036060
        /*00c8*/ 	.short	0x0100
        /*00ca*/ 	.byte	0x08
	.zero		1


	//   ....[8]....
        /*00cc*/ 	.word	0x000002f0
        /*00d0*/ 	.word	0x000000ff
        /*00d4*/ 	.word	0x00036020
        /*00d8*/ 	.short	0x0100
        /*00da*/ 	.byte	0x08
	.zero		1


	//   ....[9]....
        /*00dc*/ 	.word	0x00000300
        /*00e0*/ 	.word	0x000000ff
        /*00e4*/ 	.word	0x00036068
        /*00e8*/ 	.short	0x0100
        /*00ea*/ 	.byte	0x08
	.zero		1


	//   ....[10]....
        /*00ec*/ 	.word	0x00000310
        /*00f0*/ 	.word	0x000000ff
        /*00f4*/ 	.word	0x00036028
        /*00f8*/ 	.short	0x0100
        /*00fa*/ 	.byte	0x08
	.zero		1


	//   ....[11]....
        /*00fc*/ 	.word	0x00000320
        /*0100*/ 	.word	0x000000ff
        /*0104*/ 	.word	0x00036070
        /*0108*/ 	.short	0x0100
        /*010a*/ 	.byte	0x08
	.zero		1


	//   ....[12]....
        /*010c*/ 	.word	0x00000330
        /*0110*/ 	.word	0x000000ff
        /*0114*/ 	.word	0x00036030
        /*0118*/ 	.short	0x0100
        /*011a*/ 	.byte	0x08
	.zero		1


	//   ....[13]....
        /*011c*/ 	.word	0x00000340
        /*0120*/ 	.word	0x000000ff
        /*0124*/ 	.word	0x00036078
        /*0128*/ 	.short	0x0100
        /*012a*/ 	.byte	0x08
	.zero		1


	//   ....[14]....
        /*012c*/ 	.word	0x00000350
        /*0130*/ 	.word	0x000000ff
        /*0134*/ 	.word	0x00036038
        /*0138*/ 	.short	0x0100
        /*013a*/ 	.byte	0x08
	.zero		1


	//   ....[15]....
        /*013c*/ 	.word	0x00000360
        /*0140*/ 	.word	0x000000ff
        /*0144*/ 	.word	0x00036080
        /*0148*/ 	.short	0x0100
        /*014a*/ 	.byte	0x08
	.zero		1


	//   ....[16]....
        /*014c*/ 	.word	0x00000370
        /*0150*/ 	.word	0x000000ff
        /*0154*/ 	.word	0x00036040
        /*0158*/ 	.short	0x0100
        /*015a*/ 	.byte	0x08
	.zero		1


	//   ....[17]....
        /*015c*/ 	.word	0x00000380
        /*0160*/ 	.word	0x000000ff
        /*0164*/ 	.word	0x00036088
        /*0168*/ 	.short	0x0100
        /*016a*/ 	.byte	0x08
	.zero		1


	//   ....[18]....
        /*016c*/ 	.word	0x00000a30
        /*0170*/ 	.word	0x00000005
        /*0174*/ 	.word	0x00036000
        /*0178*/ 	.short	0x010a
        /*017a*/ 	.byte	0x3f
	.zero		1


	//   ....[19]....
        /*017c*/ 	.word	0x00000ed0
        /*0180*/ 	.word	0x00000006
        /*0184*/ 	.word	0x00036000
        /*0188*/ 	.short	0x010a
        /*018a*/ 	.byte	0x3f
	.zero		1


	//   ....[20]....
        /*018c*/ 	.word	0x000011f0
        /*0190*/ 	.word	0x000000ff
        /*0194*/ 	.word	0x00000000
        /*0198*/ 	.short	0x0101
        /*019a*/ 	.byte	0x08
	.zero		1


	//   ....[21]....
        /*019c*/ 	.word	0x000013e0
        /*01a0*/ 	.word	0x00000003
        /*01a4*/ 	.word	0x00000000
        /*01a8*/ 	.short	0x0101
        /*01aa*/ 	.byte	0x3f
	.zero		1


	//   ....[22]....
        /*01ac*/ 	.word	0x00006030
        /*01b0*/ 	.word	0x0000000c
        /*01b4*/ 	.word	0x00036048
        /*01b8*/ 	.short	0x010a
        /*01ba*/ 	.byte	0x3f
	.zero		1


	//   ....[23]....
        /*01bc*/ 	.word	0x000066e0
        /*01c0*/ 	.word	0x00000004
        /*01c4*/ 	.word	0x00000000
        /*01c8*/ 	.short	0x010a
        /*01ca*/ 	.byte	0x3f
	.zero		1


	//   ....[24]....
        /*01cc*/ 	.word	0x00006790
        /*01d0*/ 	.word	0x00000000
        /*01d4*/ 	.word	0x00000000
        /*01d8*/ 	.short	0x010a
        /*01da*/ 	.byte	0x3f
	.zero		1


	//   ....[25]....
        /*01dc*/ 	.word	0x00006840
        /*01e0*/ 	.word	0x00000000
        /*01e4*/ 	.word	0x00000000
        /*01e8*/ 	.short	0x010a
        /*01ea*/ 	.byte	0x3f
	.zero		1


	//   ....[26]....
        /*01ec*/ 	.word	0x000068f0
        /*01f0*/ 	.word	0x00000000
        /*01f4*/ 	.word	0x00000000
        /*01f8*/ 	.short	0x010a
        /*01fa*/ 	.byte	0x3f
	.zero		1


	//   ....[27]....
        /*01fc*/ 	.word	0x000069a0
        /*0200*/ 	.word	0x00000000
        /*0204*/ 	.word	0x00000000
        /*0208*/ 	.short	0x010a
        /*020a*/ 	.byte	0x3f
	.zero		1


	//   ....[28]....
        /*020c*/ 	.word	0x00006a50
        /*0210*/ 	.word	0x00000000
        /*0214*/ 	.word	0x00000000
        /*0218*/ 	.short	0x010a
        /*021a*/ 	.byte	0x3f
	.zero		1


	//   ....[29]....
        /*021c*/ 	.word	0x00006b00
        /*0220*/ 	.word	0x00000000
        /*0224*/ 	.word	0x00000000
        /*0228*/ 	.short	0x010a
        /*022a*/ 	.byte	0x3f
	.zero		1


	//   ....[30]....
        /*022c*/ 	.word	0x00006bb0
        /*0230*/ 	.word	0x00000000
        /*0234*/ 	.word	0x00000000
        /*0238*/ 	.short	0x010a
        /*023a*/ 	.byte	0x3f
	.zero		1


	//   ....[31]....
        /*023c*/ 	.word	0x00006c60
        /*0240*/ 	.word	0x00000003
        /*0244*/ 	.word	0x00000000
        /*0248*/ 	.short	0x010a
        /*024a*/ 	.byte	0x3f
	.zero		1


	//----- nvinfo : EIATTR_NUM_MBARRIERS
	.align		4
.L_26:
        /*024c*/ 	.byte	0x03, 0x38
        /*024e*/ 	.short	0x0012


	//----- nvinfo : EIATTR_EXIT_INSTR_OFFSETS
	.align		4
        /*0250*/ 	.byte	0x04, 0x1c
        /*0252*/ 	.short	(.L_28 - .L_27)


	//   ....[0]....
.L_27:
        /*0254*/ 	.word	0x00000760


	//   ....[1]....
        /*0258*/ 	.word	0x00001530


	//   ....[2]....
        /*025c*/ 	.word	0x00004750


	//   ....[3]....
        /*0260*/ 	.word	0x00004780


	//   ....[4]....
        /*0264*/ 	.word	0x00005de0


	//   ....[5]....
        /*0268*/ 	.word	0x00005e10


	//   ....[6]....
        /*026c*/ 	.word	0x00005e30


	//   ....[7]....
        /*0270*/ 	.word	0x000065d0


	//   ....[8]....
        /*0274*/ 	.word	0x00006c90


	//----- nvinfo : EIATTR_MAX_THREADS
	.align		4
.L_28:
        /*0278*/ 	.byte	0x04, 0x05
        /*027a*/ 	.short	(.L_30 - .L_29)
.L_29:
        /*027c*/ 	.word	0x00000100
        /*0280*/ 	.word	0x00000001
        /*0284*/ 	.word	0x00000001


	//----- nvinfo : EIATTR_CRS_STACK_SIZE
	.align		4
.L_30:
        /*0288*/ 	.byte	0x04, 0x1e
        /*028a*/ 	.short	(.L_32 - .L_31)
.L_31:
        /*028c*/ 	.word	0x00000000


	//----- nvinfo : EIATTR_CBANK_PARAM_SIZE
	.align		4
.L_32:
        /*0290*/ 	.byte	0x03, 0x19
        /*0292*/ 	.short	0x03f0


	//----- nvinfo : EIATTR_PARAM_CBANK
	.align		4
        /*0294*/ 	.byte	0x04, 0x0a
        /*0296*/ 	.short	(.L_34 - .L_33)
	.align		4
.L_33:
        /*0298*/ 	.word	index@(.nv.constant0._ZN7cutlass13device_kernelINS_4conv6kernel13ConvUniversalINS1_16ConvProblemShapeILNS1_8OperatorE0ELi2EEENS1_10collective14CollectiveConvINS1_46MainloopSm90TmaGmmaWarpSpecializedImplicitGemmILS5_0ELi9ELi2EN4cute5tupleIJNSA_1CILi1EEESD_SD_EEENS1_36KernelImplicitTmaWarpSpecializedSm90ELi1EEENSB_IJNSC_ILi128EEENSC_ILi64EEENSB_IJNSC_ILi32EEEEEEEEENS_10tfloat32_tESM_NSA_8TiledMMAINSA_8MMA_AtomIJNSA_4SM904GMMA29MMA_64x64x8_F32TF32TF32_SS_TNILNSQ_7ScaleInE1ELSS_1EEEEEENSA_6LayoutISE_NSB_IJNSC_ILi0EEESW_SW_EEEEENSB_IJNSA_10UnderscoreESZ_SZ_EEEEENS7_6detail26Sm90ImplicitGemmTileTraitsINSA_20SM90_TMA_LOAD_IM2COLENSA_14ComposedLayoutINSA_7SwizzleILi3ELi4ELi3EEENSA_18smem_ptr_flag_bitsILi32EEENSV_INSB_IJNSB_IJNSC_ILi8EEENSC_ILi16EEEEEENSB_IJSJ_SD_EEENSB_IJSD_NSC_ILi9EEEEEEEEENSB_IJNSB_IJSJ_NSC_ILi256EEEEEENSB_IJSD_SW_EEENSB_IJSW_NSC_ILi4096EEEEEEEEEEEEEvEENS13_INSA_13SM90_TMA_LOADENS15_IS17_S19_NSV_INSB_IJNSB_IJS1A_S1A_EEES1D_S1F_EEENSB_IJS1I_S1J_NSB_IJSW_NSC_ILi2048EEEEEEEEEEEEEvEEEENS_8epilogue10collective6detail29Sm90TmaWarpSpecializedAdapterINS21_15DefaultEpilogueISM_NSB_IJNSB_IJlllEEESD_SW_EEES26_NS20_6thread17LinearCombinationISM_Li1EffLNS27_9ScaleType4KindE0ELNS_15FloatRoundStyleE2ESM_EENS_4gemm15EpilogueDefaultEEEEEvvEEEEvNT_6ParamsE)
        /*029c*/ 	.short	0x0210
        /*029e*/ 	.short	0x03f0


	//----- nvinfo : EIATTR_SW_WAR
	.align		4
.L_34:
        /*02a0*/ 	.byte	0x04, 0x36
        /*02a2*/ 	.short	(.L_36 - .L_35)
.L_35:
        /*02a4*/ 	.word	0x00000008
.L_36:


//--------------------- .nv.callgraph             --------------------------
	.section	.nv.callgraph,"",@"SHT_CUDA_CALLGRAPH"
	.align	4
	.sectionentsize	8
	.align		4
        /*0000*/ 	.word	0x00000000
	.align		4
        /*0004*/ 	.word	0xffffffff
	.align		4
        /*0008*/ 	.word	0x00000000
	.align		4
        /*000c*/ 	.word	0xfffffffe
	.align		4
        /*0010*/ 	.word	0x00000000
	.align		4
        /*0014*/ 	.word	0xfffffffd
	.align		4
        /*0018*/ 	.word	0x00000000
	.align		4
        /*001c*/ 	.word	0xfffffffc


//--------------------- .nv.constant4             --------------------------
	.section	.nv.constant4,"a",@progbits
	.align	8
	.align		8
.nv.constant4:
        /*0000*/ 	.dword	_ZN39_INTERNAL_76679117_4_k_cu_7c40dbb7_26194cuda3std3__45__cpo5beginE
	.align		8
        /*0008*/ 	.dword	_ZN39_INTERNAL_76679117_4_k_cu_7c40dbb7_26194cuda3std3__45__cpo3endE
	.align		8
        /*0010*/ 	.dword	_ZN39_INTERNAL_76679117_4_k_cu_7c40dbb7_26194cuda3std3__45__cpo6cbeginE
	.align		8
        /*0018*/ 	.dword	_ZN39_INTERNAL_76679117_4_k_cu_7c40dbb7_26194cuda3std3__45__cpo4cendE
	.align		8
        /*0020*/ 	.dword	_ZN39_INTERNAL_76679117_4_k_cu_7c40dbb7_26194cuda3std3__441_GLOBAL__N__76679117_4_k_cu_7c40dbb7_26196ignoreE
	.align		8
        /*0028*/ 	.dword	_ZN39_INTERNAL_76679117_4_k_cu_7c40dbb7_26194cuda3std3__419piecewise_constructE
	.align		8
        /*0030*/ 	.dword	_ZN39_INTERNAL_76679117_4_k_cu_7c40dbb7_26194cuda3std3__48in_placeE
	.align		8
        /*0038*/ 	.dword	_ZN39_INTERNAL_76679117_4_k_cu_7c40dbb7_26194cuda3std6ranges3__45__cpo4swapE
	.align		8
        /*0040*/ 	.dword	_ZN39_INTERNAL_76679117_4_k_cu_7c40dbb7_26194cuda3std6ranges3__45__cpo9iter_moveE
	.align		8
        /*0048*/ 	.dword	_ZN39_INTERNAL_76679117_4_k_cu_7c40dbb7_26194cute7productE
	.align		8
        /*0050*/ 	.dword	_ZN39_INTERNAL_76679117_4_k_cu_7c40dbb7_26194cute1_E


//--------------------- .text._ZN7cutlass13device_kernelINS_4conv6kernel13ConvUniversalINS1_16ConvProblemShapeILNS1_8OperatorE0ELi2EEENS1_10collective14CollectiveConvINS1_46MainloopSm90TmaGmmaWarpSpecializedImplicitGemmILS5_0ELi9ELi2EN4cute5tupleIJNSA_1CILi1EEESD_SD_EEENS1_36KernelImplicitTmaWarpSpecializedSm90ELi1EEENSB_IJNSC_ILi128EEENSC_ILi64EEENSB_IJNSC_ILi32EEEEEEEEENS_10tfloat32_tESM_NSA_8TiledMMAINSA_8MMA_AtomIJNSA_4SM904GMMA29MMA_64x64x8_F32TF32TF32_SS_TNILNSQ_7ScaleInE1ELSS_1EEEEEENSA_6LayoutISE_NSB_IJNSC_ILi0EEESW_SW_EEEEENSB_IJNSA_10UnderscoreESZ_SZ_EEEEENS7_6detail26Sm90ImplicitGemmTileTraitsINSA_20SM90_TMA_LOAD_IM2COLENSA_14ComposedLayoutINSA_7SwizzleILi3ELi4ELi3EEENSA_18smem_ptr_flag_bitsILi32EEENSV_INSB_IJNSB_IJNSC_ILi8EEENSC_ILi16EEEEEENSB_IJSJ_SD_EEENSB_IJSD_NSC_ILi9EEEEEEEEENSB_IJNSB_IJSJ_NSC_ILi256EEEEEENSB_IJSD_SW_EEENSB_IJSW_NSC_ILi4096EEEEEEEEEEEEEvEENS13_INSA_13SM90_TMA_LOADENS15_IS17_S19_NSV_INSB_IJNSB_IJS1A_S1A_EEES1D_S1F_EEENSB_IJS1I_S1J_NSB_IJSW_NSC_ILi2048EEEEEEEEEEEEEvEEEENS_8epilogue10collective6detail29Sm90TmaWarpSpecializedAdapterINS21_15DefaultEpilogueISM_NSB_IJNSB_IJlllEEESD_SW_EEES26_NS20_6thread17LinearCombinationISM_Li1EffLNS27_9ScaleType4KindE0ELNS_15FloatRoundStyleE2ESM_EENS_4gemm15EpilogueDefaultEEEEEvvEEEEvNT_6ParamsE --------------------------
	.section	.text._ZN7cutlass13device_kernelINS_4conv6kernel13ConvUniversalINS1_16ConvProblemShapeILNS1_8OperatorE0ELi2EEENS1_10collective14CollectiveConvINS1_46MainloopSm90TmaGmmaWarpSpecializedImplicitGemmILS5_0ELi9ELi2EN4cute5tupleIJNSA_1CILi1EEESD_SD_EEENS1_36KernelImplicitTmaWarpSpecializedSm90ELi1EEENSB_IJNSC_ILi128EEENSC_ILi64EEENSB_IJNSC_ILi32EEEEEEEEENS_10tfloat32_tESM_NSA_8TiledMMAINSA_8MMA_AtomIJNSA_4SM904GMMA29MMA_64x64x8_F32TF32TF32_SS_TNILNSQ_7ScaleInE1ELSS_1EEEEEENSA_6LayoutISE_NSB_IJNSC_ILi0EEESW_SW_EEEEENSB_IJNSA_10UnderscoreESZ_SZ_EEEEENS7_6detail26Sm90ImplicitGemmTileTraitsINSA_20SM90_TMA_LOAD_IM2COLENSA_14ComposedLayoutINSA_7SwizzleILi3ELi4ELi3EEENSA_18smem_ptr_flag_bitsILi32EEENSV_INSB_IJNSB_IJNSC_ILi8EEENSC_ILi16EEEEEENSB_IJSJ_SD_EEENSB_IJSD_NSC_ILi9EEEEEEEEENSB_IJNSB_IJSJ_NSC_ILi256EEEEEENSB_IJSD_SW_EEENSB_IJSW_NSC_ILi4096EEEEEEEEEEEEEvEENS13_INSA_13SM90_TMA_LOADENS15_IS17_S19_NSV_INSB_IJNSB_IJS1A_S1A_EEES1D_S1F_EEENSB_IJS1I_S1J_NSB_IJSW_NSC_ILi2048EEEEEEEEEEEEEvEEEENS_8epilogue10collective6detail29Sm90TmaWarpSpecializedAdapterINS21_15DefaultEpilogueISM_NSB_IJNSB_IJlllEEESD_SW_EEES26_NS20_6thread17LinearCombinationISM_Li1EffLNS27_9ScaleType4KindE0ELNS_15FloatRoundStyleE2ESM_EENS_4gemm15EpilogueDefaultEEEEEvvEEEEvNT_6ParamsE,"ax",@progbits
	.align	128
.text._ZN7cutlass13device_kernelINS_4conv6kernel13ConvUniversalINS1_16ConvProblemShapeILNS1_8OperatorE0ELi2EEENS1_10collective14CollectiveConvINS1_46MainloopSm90TmaGmmaWarpSpecializedImplicitGemmILS5_0ELi9ELi2EN4cute5tupleIJNSA_1CILi1EEESD_SD_EEENS1_36KernelImplicitTmaWarpSpecializedSm90ELi1EEENSB_IJNSC_ILi128EEENSC_ILi64EEENSB_IJNSC_ILi32EEEEEEEEENS_10tfloat32_tESM_NSA_8TiledMMAINSA_8MMA_AtomIJNSA_4SM904GMMA29MMA_64x64x8_F32TF32TF32_SS_TNILNSQ_7ScaleInE1ELSS_1EEEEEENSA_6LayoutISE_NSB_IJNSC_ILi0EEESW_SW_EEEEENSB_IJNSA_10UnderscoreESZ_SZ_EEEEENS7_6detail26Sm90ImplicitGemmTileTraitsINSA_20SM90_TMA_LOAD_IM2COLENSA_14ComposedLayoutINSA_7SwizzleILi3ELi4ELi3EEENSA_18smem_ptr_flag_bitsILi32EEENSV_INSB_IJNSB_IJNSC_ILi8EEENSC_ILi16EEEEEENSB_IJSJ_SD_EEENSB_IJSD_NSC_ILi9EEEEEEEEENSB_IJNSB_IJSJ_NSC_ILi256EEEEEENSB_IJSD_SW_EEENSB_IJSW_NSC_ILi4096EEEEEEEEEEEEEvEENS13_INSA_13SM90_TMA_LOADENS15_IS17_S19_NSV_INSB_IJNSB_IJS1A_S1A_EEES1D_S1F_EEENSB_IJS1I_S1J_NSB_IJSW_NSC_ILi2048EEEEEEEEEEEEEvEEEENS_8epilogue10collective6detail29Sm90TmaWarpSpecializedAdapterINS21_15DefaultEpilogueISM_NSB_IJNSB_IJlllEEESD_SW_EEES26_NS20_6thread17LinearCombinationISM_Li1EffLNS27_9ScaleType4KindE0ELNS_15FloatRoundStyleE2ESM_EENS_4gemm15EpilogueDefaultEEEEEvvEEEEvNT_6ParamsE:
        .type           _ZN7cutlass13device_kernelINS_4conv6kernel13ConvUniversalINS1_16ConvProblemShapeILNS1_8OperatorE0ELi2EEENS1_10collective14CollectiveConvINS1_46MainloopSm90TmaGmmaWarpSpecializedImplicitGemmILS5_0ELi9ELi2EN4cute5tupleIJNSA_1CILi1EEESD_SD_EEENS1_36KernelImplicitTmaWarpSpecializedSm90ELi1EEENSB_IJNSC_ILi128EEENSC_ILi64EEENSB_IJNSC_ILi32EEEEEEEEENS_10tfloat32_tESM_NSA_8TiledMMAINSA_8MMA_AtomIJNSA_4SM904GMMA29MMA_64x64x8_F32TF32TF32_SS_TNILNSQ_7ScaleInE1ELSS_1EEEEEENSA_6LayoutISE_NSB_IJNSC_ILi0EEESW_SW_EEEEENSB_IJNSA_10UnderscoreESZ_SZ_EEEEENS7_6detail26Sm90ImplicitGemmTileTraitsINSA_20SM90_TMA_LOAD_IM2COLENSA_14ComposedLayoutINSA_7SwizzleILi3ELi4ELi3EEENSA_18smem_ptr_flag_bitsILi32EEENSV_INSB_IJNSB_IJNSC_ILi8EEENSC_ILi16EEEEEENSB_IJSJ_SD_EEENSB_IJSD_NSC_ILi9EEEEEEEEENSB_IJNSB_IJSJ_NSC_ILi256EEEEEENSB_IJSD_SW_EEENSB_IJSW_NSC_ILi4096EEEEEEEEEEEEEvEENS13_INSA_13SM90_TMA_LOADENS15_IS17_S19_NSV_INSB_IJNSB_IJS1A_S1A_EEES1D_S1F_EEENSB_IJS1I_S1J_NSB_IJSW_NSC_ILi2048EEEEEEEEEEEEEvEEEENS_8epilogue10collective6detail29Sm90TmaWarpSpecializedAdapterINS21_15DefaultEpilogueISM_NSB_IJNSB_IJlllEEESD_SW_EEES26_NS20_6thread17LinearCombinationISM_Li1EffLNS27_9ScaleType4KindE0ELNS_15FloatRoundStyleE2ESM_EENS_4gemm15EpilogueDefaultEEEEEvvEEEEvNT_6ParamsE,@function
        .size           _ZN7cutlass13device_kernelINS_4conv6kernel13ConvUniversalINS1_16ConvProblemShapeILNS1_8OperatorE0ELi2EEENS1_10collective14CollectiveConvINS1_46MainloopSm90TmaGmmaWarpSpecializedImplicitGemmILS5_0ELi9ELi2EN4cute5tupleIJNSA_1CILi1EEESD_SD_EEENS1_36KernelImplicitTmaWarpSpecializedSm90ELi1EEENSB_IJNSC_ILi128EEENSC_ILi64EEENSB_IJNSC_ILi32EEEEEEEEENS_10tfloat32_tESM_NSA_8TiledMMAINSA_8MMA_AtomIJNSA_4SM904GMMA29MMA_64x64x8_F32TF32TF32_SS_TNILNSQ_7ScaleInE1ELSS_1EEEEEENSA_6LayoutISE_NSB_IJNSC_ILi0EEESW_SW_EEEEENSB_IJNSA_10UnderscoreESZ_SZ_EEEEENS7_6detail26Sm90ImplicitGemmTileTraitsINSA_20SM90_TMA_LOAD_IM2COLENSA_14ComposedLayoutINSA_7SwizzleILi3ELi4ELi3EEENSA_18smem_ptr_flag_bitsILi32EEENSV_INSB_IJNSB_IJNSC_ILi8EEENSC_ILi16EEEEEENSB_IJSJ_SD_EEENSB_IJSD_NSC_ILi9EEEEEEEEENSB_IJNSB_IJSJ_NSC_ILi256EEEEEENSB_IJSD_SW_EEENSB_IJSW_NSC_ILi4096EEEEEEEEEEEEEvEENS13_INSA_13SM90_TMA_LOADENS15_IS17_S19_NSV_INSB_IJNSB_IJS1A_S1A_EEES1D_S1F_EEENSB_IJS1I_S1J_NSB_IJSW_NSC_ILi2048EEEEEEEEEEEEEvEEEENS_8epilogue10collective6detail29Sm90TmaWarpSpecializedAdapterINS21_15DefaultEpilogueISM_NSB_IJNSB_IJlllEEESD_SW_EEES26_NS20_6thread17LinearCombinationISM_Li1EffLNS27_9ScaleType4KindE0ELNS_15FloatRoundStyleE2ESM_EENS_4gemm15EpilogueDefaultEEEEEvvEEEEvNT_6ParamsE,(.L_x_161 - _ZN7cutlass13device_kernelINS_4conv6kernel13ConvUniversalINS1_16ConvProblemShapeILNS1_8OperatorE0ELi2EEENS1_10collective14CollectiveConvINS1_46MainloopSm90TmaGmmaWarpSpecializedImplicitGemmILS5_0ELi9ELi2EN4cute5tupleIJNSA_1CILi1EEESD_SD_EEENS1_36KernelImplicitTmaWarpSpecializedSm90ELi1EEENSB_IJNSC_ILi128EEENSC_ILi64EEENSB_IJNSC_ILi32EEEEEEEEENS_10tfloat32_tESM_NSA_8TiledMMAINSA_8MMA_AtomIJNSA_4SM904GMMA29MMA_64x64x8_F32TF32TF32_SS_TNILNSQ_7ScaleInE1ELSS_1EEEEEENSA_6LayoutISE_NSB_IJNSC_ILi0EEESW_SW_EEEEENSB_IJNSA_10UnderscoreESZ_SZ_EEEEENS7_6detail26Sm90ImplicitGemmTileTraitsINSA_20SM90_TMA_LOAD_IM2COLENSA_14ComposedLayoutINSA_7SwizzleILi3ELi4ELi3EEENSA_18smem_ptr_flag_bitsILi32EEENSV_INSB_IJNSB_IJNSC_ILi8EEENSC_ILi16EEEEEENSB_IJSJ_SD_EEENSB_IJSD_NSC_ILi9EEEEEEEEENSB_IJNSB_IJSJ_NSC_ILi256EEEEEENSB_IJSD_SW_EEENSB_IJSW_NSC_ILi4096EEEEEEEEEEEEEvEENS13_INSA_13SM90_TMA_LOADENS15_IS17_S19_NSV_INSB_IJNSB_IJS1A_S1A_EEES1D_S1F_EEENSB_IJS1I_S1J_NSB_IJSW_NSC_ILi2048EEEEEEEEEEEEEvEEEENS_8epilogue10collective6detail29Sm90TmaWarpSpecializedAdapterINS21_15DefaultEpilogueISM_NSB_IJNSB_IJlllEEESD_SW_EEES26_NS20_6thread17LinearCombinationISM_Li1EffLNS27_9ScaleType4KindE0ELNS_15FloatRoundStyleE2ESM_EENS_4gemm15EpilogueDefaultEEEEEvvEEEEvNT_6ParamsE)
        .other          _ZN7cutlass13device_kernelINS_4conv6kernel13ConvUniversalINS1_16ConvProblemShapeILNS1_8OperatorE0ELi2EEENS1_10collective14CollectiveConvINS1_46MainloopSm90TmaGmmaWarpSpecializedImplicitGemmILS5_0ELi9ELi2EN4cute5tupleIJNSA_1CILi1EEESD_SD_EEENS1_36KernelImplicitTmaWarpSpecializedSm90ELi1EEENSB_IJNSC_ILi128EEENSC_ILi64EEENSB_IJNSC_ILi32EEEEEEEEENS_10tfloat32_tESM_NSA_8TiledMMAINSA_8MMA_AtomIJNSA_4SM904GMMA29MMA_64x64x8_F32TF32TF32_SS_TNILNSQ_7ScaleInE1ELSS_1EEEEEENSA_6LayoutISE_NSB_IJNSC_ILi0EEESW_SW_EEEEENSB_IJNSA_10UnderscoreESZ_SZ_EEEEENS7_6detail26Sm90ImplicitGemmTileTraitsINSA_20SM90_TMA_LOAD_IM2COLENSA_14ComposedLayoutINSA_7SwizzleILi3ELi4ELi3EEENSA_18smem_ptr_flag_bitsILi32EEENSV_INSB_IJNSB_IJNSC_ILi8EEENSC_ILi16EEEEEENSB_IJSJ_SD_EEENSB_IJSD_NSC_ILi9EEEEEEEEENSB_IJNSB_IJSJ_NSC_ILi256EEEEEENSB_IJSD_SW_EEENSB_IJSW_NSC_ILi4096EEEEEEEEEEEEEvEENS13_INSA_13SM90_TMA_LOADENS15_IS17_S19_NSV_INSB_IJNSB_IJS1A_S1A_EEES1D_S1F_EEENSB_IJS1I_S1J_NSB_IJSW_NSC_ILi2048EEEEEEEEEEEEEvEEEENS_8epilogue10collective6detail29Sm90TmaWarpSpecializedAdapterINS21_15DefaultEpilogueISM_NSB_IJNSB_IJlllEEESD_SW_EEES26_NS20_6thread17LinearCombinationISM_Li1EffLNS27_9ScaleType4KindE0ELNS_15FloatRoundStyleE2ESM_EENS_4gemm15EpilogueDefaultEEEEEvvEEEEvNT_6ParamsE,@"STO_CUDA_ENTRY STV_DEFAULT"
_ZN7cutlass13device_kernelINS_4conv6kernel13ConvUniversalINS1_16ConvProblemShapeILNS1_8OperatorE0ELi2EEENS1_10collective14CollectiveConvINS1_46MainloopSm90TmaGmmaWarpSpecializedImplicitGemmILS5_0ELi9ELi2EN4cute5tupleIJNSA_1CILi1EEESD_SD_EEENS1_36KernelImplicitTmaWarpSpecializedSm90ELi1EEENSB_IJNSC_ILi128EEENSC_ILi64EEENSB_IJNSC_ILi32EEEEEEEEENS_10tfloat32_tESM_NSA_8TiledMMAINSA_8MMA_AtomIJNSA_4SM904GMMA29MMA_64x64x8_F32TF32TF32_SS_TNILNSQ_7ScaleInE1ELSS_1EEEEEENSA_6LayoutISE_NSB_IJNSC_ILi0EEESW_SW_EEEEENSB_IJNSA_10UnderscoreESZ_SZ_EEEEENS7_6detail26Sm90ImplicitGemmTileTraitsINSA_20SM90_TMA_LOAD_IM2COLENSA_14ComposedLayoutINSA_7SwizzleILi3ELi4ELi3EEENSA_18smem_ptr_flag_bitsILi32EEENSV_INSB_IJNSB_IJNSC_ILi8EEENSC_ILi16EEEEEENSB_IJSJ_SD_EEENSB_IJSD_NSC_ILi9EEEEEEEEENSB_IJNSB_IJSJ_NSC_ILi256EEEEEENSB_IJSD_SW_EEENSB_IJSW_NSC_ILi4096EEEEEEEEEEEEEvEENS13_INSA_13SM90_TMA_LOADENS15_IS17_S19_NSV_INSB_IJNSB_IJS1A_S1A_EEES1D_S1F_EEENSB_IJS1I_S1J_NSB_IJSW_NSC_ILi2048EEEEEEEEEEEEEvEEEENS_8epilogue10collective6detail29Sm90TmaWarpSpecializedAdapterINS21_15DefaultEpilogueISM_NSB_IJNSB_IJlllEEESD_SW_EEES26_NS20_6thread17LinearCombinationISM_Li1EffLNS27_9ScaleType4KindE0ELNS_15FloatRoundStyleE2ESM_EENS_4gemm15EpilogueDefaultEEEEEvvEEEEvNT_6ParamsE:
[----:B------:R-:W-:Y:S01]  /*0000*/  LDC R1, c[0x0][0x28] ;  /* 0x00000a00ff017b82 */ /* 0x000fe20000000800 */
[----:B------:R-:W0:Y:S01]  /*0010*/  S2R R8, SR_TID.X ;  /* 0x0000000000087919 */ /* 0x000e220000002100 */
[----:B------:R-:W-:Y:S01]  /*0020*/  ELECT P0, URZ, PT ;  /* 0x00000000003f782f */ /* 0x000fe20003800000 */
[----:B------:R-:W-:Y:S01]  /*0030*/  BSSY B0, `(.L_x_0) ;  /* 0x000000f000007945 */ /* 0x000fe20003800000 */
[--C-:B0-----:R-:W-:Y:S02]  /*0040*/  SHF.R.U32.HI R0, RZ, 0x5, R8.reuse ;  /* 0x00000005ff007819 */ /* 0x101fe40000011608 */
[----:B------:R-:W-:-:S03]  /*0050*/  SHF.R.U32.HI R3, RZ, 0x7, R8 ;  /* 0x00000007ff037819 */ /* 0x000fc60000011608 */
[----:B------:R-:W0:Y:S04]  /*0060*/  SHFL.IDX PT, R2, R0, RZ, 0x1f ;  /* 0x00001fff00027589 */ /* 0x000e2800000e0000 */
[----:B------:R1:W2:Y:S01]  /*0070*/  SHFL.IDX PT, R7, R3, RZ, 0x1f ;  /* 0x00001fff03077589 */ /* 0x0002a200000e0000 */
[----:B0-----:R-:W-:-:S13]  /*0080*/  ISETP.NE.OR P0, PT, R2, RZ, !P0 ;  /* 0x000000ff0200720c */ /* 0x001fda0004705670 */
[----:B-12---:R-:W-:Y:S05]  /*0090*/  @P0 BRA `(.L_x_1) ;  /* 0x0000000000200947 */ /* 0x006fea0003800000 */
[----:B------:R-:W-:Y:S02]  /*00a0*/  ULDC.64 UR4, c[0x0][0x198] ;  /* 0x0000660000047ab9 */ /* 0x000fe40000000a00 */
[----:B------:R-:W-:Y:S02]  /*00b0*/  UIADD3 UR6, UP0, UR4, 0xf0, URZ ;  /* 0x000000f004067890 */ /* 0x000fe4000ff1e03f */
[----:B------:R-:W-:Y:S02]  /*00c0*/  UIADD3 UR4, UP1, UR4, 0x1f0, URZ ;  /* 0x000001f004047890 */ /* 0x000fe4000ff3e03f */
[----:B------:R-:W-:Y:S02]  /*00d0*/  UIADD3.X UR7, URZ, UR5, URZ, UP0, !UPT ;  /* 0x000000053f077290 */ /* 0x000fe400087fe43f */
[----:B------:R-:W-:-:S07]  /*00e0*/  UIADD3.X UR5, URZ, UR5, URZ, UP1, !UPT ;  /* 0x000000053f057290 */ /* 0x000fce0008ffe43f */
[----:B------:R0:W-:Y:S02]  /*00f0*/  UTMACCTL.PF [UR6] ;  /* 0x00000000060079b9 */ /* 0x0001e40008040000 */
[----:B------:R0:W-:Y:S02]  /*0100*/  UTMACCTL.PF [UR4] ;  /* 0x00000000040079b9 */ /* 0x0001e40008040000 */
[----:B0-----:R-:W-:Y:S01]  /*0110*/  NOP ;  /* 0x0000000000007918 */ /* 0x001fe20000000000 */
.L_x_1:
[----:B------:R-:W-:Y:S05]  /*0120*/  BSYNC B0 ;  /* 0x0000000000007941 */ /* 0x000fea0003800000 */
.L_x_0:
[----:B------:R-:W0:Y:S01]  /*0130*/  SHFL.IDX PT, R0, R0, RZ, 0x1f ;  /* 0x00001fff00007589 */ /* 0x000e2200000e0000 */
[----:B------:R-:W-:-:S04]  /*0140*/  SHF.R.S32.HI R3, RZ, 0x1f, R2 ;  /* 0x0000001fff037819 */ /* 0x000fc80000011402 */
[----:B------:R-:W-:Y:S02]  /*0150*/  LEA.HI R3, R3, R2, RZ, 0x2 ;  /* 0x0000000203037211 */ /* 0x000fe400078f10ff */
[----:B0-----:R-:W-:-:S13]  /*0160*/  ISETP.NE.AND P0, PT, R0, RZ, PT ;  /* 0x000000ff0000720c */ /* 0x001fda0003f05270 */
[----:B------:R-:W-:Y:S05]  /*0170*/  @P0 BRA `(.L_x_2) ;  /* 0x00000000008c0947 */ /* 0x000fea0003800000 */
[----:B------:R-:W-:Y:S01]  /*0180*/  ELECT P0, URZ, PT ;  /* 0x00000000003f782f */ /* 0x000fe20003800000 */
[----:B------:R-:W-:-:S12]  /*0190*/  BSSY B0, `(.L_x_2) ;  /* 0x0000021000007945 */ /* 0x000fd80003800000 */
[----:B------:R-:W-:Y:S05]  /*01a0*/  @!P0 BRA `(.L_x_3) ;  /* 0x00000000007c8947 */ /* 0x000fea0003800000 */
[----:B------:R-:W0:Y:S01]  /*01b0*/  S2UR UR8, SR_CgaCtaId ;  /* 0x00000000000879c3 */ /* 0x000e220000008800 */
[----:B------:R-:W-:Y:S01]  /*01c0*/  UMOV UR4, 0x400 ;  /* 0x0000040000047882 */ /* 0x000fe20000000000 */
[----:B------:R-:W-:Y:S01]  /*01d0*/  UMOV UR5, 0x1 ;  /* 0x0000000100057882 */ /* 0x000fe20000000000 */
[----:B------:R-:W-:Y:S02]  /*01e0*/  UMOV UR6, 0x80 ;  /* 0x0000008000067882 */ /* 0x000fe40000000000 */
[----:B------:R-:W-:-:S04]  /*01f0*/  UIADD3 UR6, -UR6, 0x100000, URZ ;  /* 0x0010000006067890 */ /* 0x000fc8000fffe13f */
[----:B------:R-:W-:Y:S02]  /*0200*/  USHF.L.U32 UR7, UR6, 0xb, URZ ;  /* 0x0000000b06077899 */ /* 0x000fe4000800063f */
[----:B------:R-:W-:Y:S02]  /*0210*/  USHF.L.U32 UR6, UR6, 0x1, URZ ;  /* 0x0000000106067899 */ /* 0x000fe4000800063f */
[----:B0-----:R-:W-:Y:S02]  /*0220*/  ULEA UR8, UR8, UR4, 0x18 ;  /* 0x0000000408087291 */ /* 0x001fe4000f8ec03f */
[----:B------:R-:W-:-:S04]  /*0230*/  UIADD3 UR4, -UR5, 0x100000, URZ ;  /* 0x0010000005047890 */ /* 0x000fc8000fffe13f */
[----:B------:R-:W-:Y:S02]  /*0240*/  USHF.L.U32 UR5, UR4, 0xb, URZ ;  /* 0x0000000b04057899 */ /* 0x000fe4000800063f */
[----:B------:R-:W-:Y:S01]  /*0250*/  USHF.L.U32 UR4, UR4, 0x1, URZ ;  /* 0x0000000104047899 */ /* 0x000fe2000800063f */
[----:B------:R-:W0:Y:S11]  /*0260*/  FENCE.VIEW.ASYNC.S ;  /* 0x00000000000073c6 */ /* 0x000e360000000000 */
[----:B0-----:R0:W1:Y:S01]  /*0270*/  SYNCS.EXCH.64 URZ, [UR8+0x36000], UR4 ;  /* 0x03600004083f75b2 */ /* 0x0010620008000100 */
[----:B------:R0:W2:Y:S01]  /*0280*/  SYNCS.EXCH.64 URZ, [UR8+0x36048], UR6 ;  /* 0x03604806083f75b2 */ /* 0x0000a20008000100 */
[----:B------:R0:W3:Y:S01]  /*0290*/  SYNCS.EXCH.64 URZ, [UR8+0x36008], UR4 ;  /* 0x03600804083f75b2 */ /* 0x0000e20008000100 */
[----:B------:R0:W4:Y:S01]  /*02a0*/  SYNCS.EXCH.64 URZ, [UR8+0x36050], UR6 ;  /* 0x03605006083f75b2 */ /* 0x0001220008000100 */
[----:B------:R0:W0:Y:S01]  /*02b0*/  SYNCS.EXCH.64 URZ, [UR8+0x36010], UR4 ;  /* 0x03601004083f75b2 */ /* 0x0000220008000100 */
        /* <DEDUP_REMOVED lines=13> */
[----:B------:R-:W-:Y:S01]  /*0390*/  NOP ;  /* 0x0000000000007918 */ /* 0x000fe20000000000 */
.L_x_3:
[----:B0-----:R-:W-:Y:S05]  /*03a0*/  BSYNC B0 ;  /* 0x0000000000007941 */ /* 0x001fea0003800000 */
.L_x_2:
[----:B------:R-:W-:Y:S01]  /*03b0*/  ULDC.64 UR4, c[0x0][0x598] ;  /* 0x0001660000047ab9 */ /* 0x000fe20000000a00 */
[----:B------:R-:W-:Y:S01]  /*03c0*/  LOP3.LUT R3, R3, 0xfffffffc, RZ, 0xc0, !PT ;  /* 0xfffffffc03037812 */ /* 0x000fe200078ec0ff */
[----:B------:R-:W-:Y:S01]  /*03d0*/  NOP ;  /* 0x0000000000007918 */ /* 0x000fe20000000000 */
[----:B------:R-:W-:Y:S01]  /*03e0*/  ISETP.NE.U32.AND P0, PT, RZ, UR4, PT ;  /* 0x00000004ff007c0c */ /* 0x000fe2000bf05070 */
[----:B------:R-:W-:Y:S01]  /*03f0*/  NOP ;  /* 0x0000000000007918 */ /* 0x000fe20000000000 */
[----:B-1234-:R-:W-:Y:S01]  /*0400*/  BAR.SYNC.DEFER_BLOCKING 0x0 ;  /* 0x0000000000007b1d */ /* 0x01efe20000010000 */
[----:B------:R-:W-:Y:S01]  /*0410*/  IMAD.IADD R6, R2, 0x1, -R3 ;  /* 0x0000000102067824 */ /* 0x000fe200078e0a03 */
[----:B------:R-:W-:Y:S02]  /*0420*/  ISETP.NE.AND.EX P0, PT, RZ, UR5, PT, P0 ;  /* 0x00000005ff007c0c */ /* 0x000fe4000bf05300 */
[C---:B------:R-:W-:Y:S02]  /*0430*/  ISETP.NE.AND P2, PT, R7.reuse, 0x1, PT ;  /* 0x000000010700780c */ /* 0x040fe40003f45270 */
[----:B------:R-:W-:Y:S01]  /*0440*/  LOP3.LUT P1, RZ, R7, R6, RZ, 0xfc, !PT ;  /* 0x0000000607ff7212 */ /* 0x000fe2000782fcff */
[----:B------:R-:W-:-:S03]  /*0450*/  ULDC.64 UR12, c[0x0][0x208] ;  /* 0x00008200000c7ab9 */ /* 0x000fc60000000a00 */
[----:B------:R-:W-:-:S04]  /*0460*/  SEL R2, RZ, 0x1, P1 ;  /* 0x00000001ff027807 */ /* 0x000fc80000800000 */
[----:B------:R-:W-:Y:S01]  /*0470*/  SEL R2, R2, 0x2, P2 ;  /* 0x0000000202027807 */ /* 0x000fe20001000000 */
[----:B------:R-:W-:Y:S06]  /*0480*/  @!P0 BRA `(.L_x_4) ;  /* 0x00000000001c8947 */ /* 0x000fec0003800000 */
[----:B------:R-:W0:Y:S02]  /*0490*/  LDC.64 R4, c[0x0][0x598] ;  /* 0x00016600ff047b82 */ /* 0x000e240000000a00 */
[----:B0-----:R-:W2:Y:S02]  /*04a0*/  LDG.E.64 R4, desc[UR12][R4.64] ;  /* 0x0000000c04047981 */ /* 0x001ea4000c1e1b00 */
[----:B--2---:R-:W-:-:S04]  /*04b0*/  ISETP.NE.U32.AND P0, PT, R4, RZ, PT ;  /* 0x000000ff0400720c */ /* 0x004fc80003f05070 */
[----:B------:R-:W-:-:S13]  /*04c0*/  ISETP.NE.AND.EX P0, PT, R5, RZ, PT, P0 ;  /* 0x000000ff0500720c */ /* 0x000fda0003f05300 */
[----:B------:R-:W-:Y:S05]  /*04d0*/  @!P0 BRA `(.L_x_4) ;  /* 0x0000000000088947 */ /* 0x000fea0003800000 */
[----:B------:R2:W5:Y:S01]  /*04e0*/  LD.E R0, desc[UR12][R4.64] ;  /* 0x0000000c04007980 */ /* 0x000562000c101900 */
[----:B------:R-:W-:Y:S05]  /*04f0*/  BRA `(.L_x_5) ;  /* 0x0000000000207947 */ /* 0x000fea0003800000 */
.L_x_4:
[----:B------:R-:W-:Y:S02]  /*0500*/  ULDC.64 UR4, c[0x0][0x588] ;  /* 0x0001620000047ab9 */ /* 0x000fe40000000a00 */
[----:B------:R-:W-:-:S04]  /*0510*/  ISETP.NE.U32.AND P0, PT, RZ, UR4, PT ;  /* 0x00000004ff007c0c */ /* 0x000fc8000bf05070 */
[----:B------:R-:W-:-:S13]  /*0520*/  ISETP.NE.AND.EX P0, PT, RZ, UR5, PT, P0 ;  /* 0x00000005ff007c0c */ /* 0x000fda000bf05300 */
[----:B------:R-:W-:Y:S05]  /*0530*/  @!P0 BRA `(.L_x_6) ;  /* 0x00000000000c8947 */ /* 0x000fea0003800000 */
[----:B------:R-:W0:Y:S02]  /*0540*/  LDC.64 R4, c[0x0][0x588] ;  /* 0x00016200ff047b82 */ /* 0x000e240000000a00 */
[----:B0-----:R0:W5:Y:S01]  /*0550*/  LDG.E R0, desc[UR12][R4.64] ;  /* 0x0000000c04007981 */ /* 0x001162000c1e1900 */
[----:B------:R-:W-:Y:S05]  /*0560*/  BRA `(.L_x_5) ;  /* 0x0000000000047947 */ /* 0x000fea0003800000 */
.L_x_6:
[----:B------:R-:W1:Y:S02]  /*0570*/  LDC R0, c[0x0][0x580] ;  /* 0x00016000ff007b82 */ /* 0x000e640000000800 */
.L_x_5:
[----:B------:R-:W-:Y:S02]  /*0580*/  ULDC.64 UR4, c[0x0][0x5a0] ;  /* 0x0001680000047ab9 */ /* 0x000fe40000000a00 */
[----:B------:R-:W-:-:S04]  /*0590*/  ISETP.NE.U32.AND P0, PT, RZ, UR4, PT ;  /* 0x00000004ff007c0c */ /* 0x000fc8000bf05070 */
[----:B------:R-:W-:-:S13]  /*05a0*/  ISETP.NE.AND.EX P0, PT, RZ, UR5, PT, P0 ;  /* 0x00000005ff007c0c */ /* 0x000fda000bf05300 */
[----:B------:R-:W-:Y:S05]  /*05b0*/  @!P0 BRA `(.L_x_7) ;  /* 0x00000000001c8947 */ /* 0x000fea0003800000 */
[----:B0-2---:R-:W0:Y:S02]  /*05c0*/  LDC.64 R4, c[0x0][0x5a0] ;  /* 0x00016800ff047b82 */ /* 0x005e240000000a00 */
[----:B0-----:R-:W2:Y:S02]  /*05d0*/  LDG.E.64 R4, desc[UR12][R4.64] ;  /* 0x0000000c04047981 */ /* 0x001ea4000c1e1b00 */
[----:B--2---:R-:W-:-:S04]  /*05e0*/  ISETP.NE.U32.AND P0, PT, R4, RZ, PT ;  /* 0x000000ff0400720c */ /* 0x004fc80003f05070 */
[----:B------:R-:W-:-:S13]  /*05f0*/  ISETP.NE.AND.EX P0, PT, R5, RZ, PT, P0 ;  /* 0x000000ff0500720c */ /* 0x000fda0003f05300 */
[----:B------:R-:W-:Y:S05]  /*0600*/  @!P0 BRA `(.L_x_7) ;  /* 0x0000000000088947 */ /* 0x000fea0003800000 */
[----:B------:R0:W5:Y:S01]  /*0610*/  LD.E R14, desc[UR12][R4.64] ;  /* 0x0000000c040e7980 */ /* 0x000162000c101900 */
[----:B------:R-:W-:Y:S05]  /*0620*/  BRA `(.L_x_8) ;  /* 0x0000000000207947 */ /* 0x000fea0003800000 */
.L_x_7:
[----:B------:R-:W-:Y:S02]  /*0630*/  ULDC.64 UR4, c[0x0][0x590] ;  /* 0x0001640000047ab9 */ /* 0x000fe40000000a00 */
[----:B------:R-:W-:-:S04]  /*0640*/  ISETP.NE.U32.AND P0, PT, RZ, UR4, PT ;  /* 0x00000004ff007c0c */ /* 0x000fc8000bf05070 */
[----:B------:R-:W-:-:S13]  /*0650*/  ISETP.NE.AND.EX P0, PT, RZ, UR5, PT, P0 ;  /* 0x00000005ff007c0c */ /* 0x000fda000bf05300 */
[----:B------:R-:W-:Y:S05]  /*0660*/  @!P0 BRA `(.L_x_9) ;  /* 0x00000000000c8947 */ /* 0x000fea0003800000 */
[----:B------:R-:W3:Y:S02]  /*0670*/  LDC.64 R14, c[0x0][0x590] ;  /* 0x00016400ff0e7b82 */ /* 0x000ee40000000a00 */
[----:B---3--:R4:W5:Y:S01]  /*0680*/  LDG.E R14, desc[UR12][R14.64] ;  /* 0x0000000c0e0e7981 */ /* 0x008962000c1e1900 */
[----:B------:R-:W-:Y:S05]  /*0690*/  BRA `(.L_x_8) ;  /* 0x0000000000047947 */ /* 0x000fea0003800000 */
.L_x_9:
[----:B------:R-:W3:Y:S02]  /*06a0*/  LDC R14, c[0x0][0x584] ;  /* 0x00016100ff0e7b82 */ /* 0x000ee40000000800 */
.L_x_8:
[----:B------:R-:W1:Y:S01]  /*06b0*/  LDC R3, c[0x0][0x3c4] ;  /* 0x0000f100ff037b82 */ /* 0x000e620000000800 */
[----:B------:R-:W-:-:S07]  /*06c0*/  ISETP.NE.AND P0, PT, R7, RZ, PT ;  /* 0x000000ff0700720c */ /* 0x000fce0003f05270 */
[----:B------:R-:W4:Y:S01]  /*06d0*/  LDC.64 R10, c[0x0][0x3c8] ;  /* 0x0000f200ff0a7b82 */ /* 0x000f220000000a00 */
[----:B-1----:R-:W-:-:S05]  /*06e0*/  VIADD R3, R3, 0x1f ;  /* 0x0000001f03037836 */ /* 0x002fca0000000000 */
[----:B0-2---:R-:W-:-:S04]  /*06f0*/  SHF.R.S32.HI R4, RZ, 0x1f, R3 ;  /* 0x0000001fff047819 */ /* 0x005fc80000011403 */
[----:B------:R-:W-:-:S04]  /*0700*/  LEA.HI R4, R4, R3, RZ, 0x5 ;  /* 0x0000000304047211 */ /* 0x000fc800078f28ff */
[----:B------:R-:W-:-:S05]  /*0710*/  SHF.R.S32.HI R5, RZ, 0x5, R4 ;  /* 0x00000005ff057819 */ /* 0x000fca0000011404 */
[----:B----4-:R-:W-:-:S04]  /*0720*/  IMAD R4, R5, R10, RZ ;  /* 0x0000000a05047224 */ /* 0x010fc800078e02ff */
[----:B------:R-:W-:Y:S01]  /*0730*/  IMAD R3, R4, R11, RZ ;  /* 0x0000000b04037224 */ /* 0x000fe200078e02ff */
[----:B------:R-:W-:Y:S06]  /*0740*/  @!P0 BRA `(.L_x_10) ;  /* 0x0000005400b48947 */ /* 0x000fec0003800000 */
[----:B------:R-:W-:-:S13]  /*0750*/  ISETP.NE.AND P0, PT, R7, 0x1, PT ;  /* 0x000000010700780c */ /* 0x000fda0003f05270 */
[----:B------:R-:W-:Y:S05]  /*0760*/  @P0 EXIT ;  /* 0x000000000000094d */ /* 0x000fea0003800000 */
[----:B------:R-:W-:Y:S01]  /*0770*/  ISETP.GE.AND P0, PT, R3, 0x1, PT ;  /* 0x000000010300780c */ /* 0x000fe20003f06270 */
[----:B------:R-:W-:Y:S01]  /*0780*/  UMOV UR4, URZ ;  /* 0x0000003f00047c82 */ /* 0x000fe20008000000 */
[----:B------:R-:W-:Y:S02]  /*0790*/  CS2R R54, SRZ ;  /* 0x0000000000367805 */ /* 0x000fe4000001ff00 */
[----:B------:R-:W-:Y:S02]  /*07a0*/  CS2R R56, SRZ ;  /* 0x0000000000387805 */ /* 0x000fe4000001ff00 */
[----:B------:R-:W-:Y:S02]  /*07b0*/  CS2R R58, SRZ ;  /* 0x00000000003a7805 */ /* 0x000fe4000001ff00 */
[----:B------:R-:W-:Y:S02]  /*07c0*/  CS2R R60, SRZ ;  /* 0x00000000003c7805 */ /* 0x000fe4000001ff00 */
[----:B------:R-:W-:-:S02]  /*07d0*/  CS2R R62, SRZ ;  /* 0x00000000003e7805 */ /* 0x000fc4000001ff00 */
[----:B------:R-:W-:Y:S02]  /*07e0*/  CS2R R64, SRZ ;  /* 0x0000000000407805 */ /* 0x000fe4000001ff00 */
        /* <DEDUP_REMOVED lines=25> */
[----:B------:R-:W-:Y:S01]  /*0980*/  CS2R R52, SRZ ;  /* 0x0000000000347805 */ /* 0x000fe2000001ff00 */
[----:B------:R-:W-:Y:S06]  /*0990*/  @!P0 BRA `(.L_x_11) ;  /* 0x0000000000e88947 */ /* 0x000fec0003800000 */
[----:B------:R-:W-:-:S04]  /*09a0*/  LOP3.LUT R4, R2, 0x1, RZ, 0xfc, !PT ;  /* 0x0000000102047812 */ /* 0x000fc800078efcff */
[----:B------:R-:W-:-:S13]  /*09b0*/  ISETP.NE.AND P1, PT, R4, 0x3, PT ;  /* 0x000000030400780c */ /* 0x000fda0003f25270 */
[----:B------:R-:W-:Y:S05]  /*09c0*/  @!P1 BRA `(.L_x_12) ;  /* 0x0000000000049947 */ /* 0x000fea0003800000 */
[----:B------:R-:W-:Y:S01]  /*09d0*/  BPT.TRAP 0x1 ;  /* 0x000000040000795c */ /* 0x000fe20000300000 */
.L_x_12:
[----:B------:R-:W0:Y:S01]  /*09e0*/  S2UR UR5, SR_CgaCtaId ;  /* 0x00000000000579c3 */ /* 0x000e220000008800 */
[----:B------:R-:W-:Y:S01]  /*09f0*/  SHF.L.U32 R4, RZ, 0x1f, RZ ;  /* 0x0000001fff047819 */ /* 0x000fe200000006ff */
[----:B------:R-:W-:Y:S02]  /*0a00*/  UMOV UR4, 0x400 ;  /* 0x0000040000047882 */ /* 0x000fe40000000000 */
[----:B0-----:R-:W-:-:S12]  /*0a10*/  ULEA UR4, UR5, UR4, 0x18 ;  /* 0x0000000405047291 */ /* 0x001fd8000f8ec03f */
.L_x_13:
[----:B0-----:R-:W-:-:S04]  /*0a20*/  IMAD.U32 R5, RZ, RZ, UR4 ;  /* 0x00000004ff057e24 */ /* 0x001fc8000f8e00ff */
[----:B------:R0:W1:Y:S03]  /*0a30*/  SYNCS.PHASECHK.TRANS64.TRYWAIT P1, [R5+URZ+0x36000], R4 ;  /* 0x03600004050075a7 */ /* 0x000066000802017f */
[----:B-1----:R-:W-:Y:S05]  /*0a40*/  @!P1 NANOSLEEP.SYNCS 0x989680 ;  /* 0x009896800000995d */ /* 0x002fea0003900000 */
[----:B------:R-:W1:Y:S02]  /*0a50*/  @!P1 SYNCS.PHASECHK.TRANS64 P1, [R5+URZ+0x36000], R4 ;  /* 0x03600004050095a7 */ /* 0x000e64000802007f */
[----:B-1----:R-:W-:Y:S05]  /*0a60*/  @!P1 BRA `(.L_x_13) ;  /* 0xfffffffc00ec9947 */ /* 0x002fea000383ffff */
[----:B------:R-:W-:Y:S01]  /*0a70*/  UIADD3 UR5, UR4, 0x24000, URZ ;  /* 0x0002400004057890 */ /* 0x000fe2000fffe03f */
[----:B------:R-:W-:Y:S01]  /*0a80*/  WARPGROUP.ARRIVE ;  /* 0x00000000000079c5 */ /* 0x000fe20000000000 */
[----:B------:R-:W-:Y:S02]  /*0a90*/  USHF.R.U32.HI UR4, URZ, 0x4, UR4 ;  /* 0x000000043f047899 */ /* 0x000fe40008011604 */
[----:B------:R-:W-:Y:S02]  /*0aa0*/  USHF.R.U32.HI UR5, URZ, 0x4, UR5 ;  /* 0x000000043f057899 */ /* 0x000fe40008011605 */
[----:B------:R-:W-:Y:S02]  /*0ab0*/  ULOP3.LUT UR4, UR4, 0x3fff, URZ, 0xc0, !UPT ;  /* 0x00003fff04047892 */ /* 0x000fe4000f8ec03f */
[----:B------:R-:W-:Y:S02]  /*0ac0*/  ULOP3.LUT UR5, UR5, 0x3fff, URZ, 0xc0, !UPT ;  /* 0x00003fff05057892 */ /* 0x000fe4000f8ec03f */
[----:B------:R-:W-:-:S02]  /*0ad0*/  ULOP3.LUT UR9, UR4, 0x10000, URZ, 0xfc, !UPT ;  /* 0x0001000004097892 */ /* 0x000fc4000f8efc3f */
[----:B------:R-:W-:Y:S02]  /*0ae0*/  ULOP3.LUT UR10, UR5, 0x10000, URZ, 0xfc, !UPT ;  /* 0x00010000050a7892 */ /* 0x000fe4000f8efc3f */
[----:B------:R-:W-:Y:S01]  /*0af0*/  UIADD3 UR8, UR9, 0x200, URZ ;  /* 0x0000020009087890 */ /* 0x000fe2000fffe03f */
[----:B------:R-:W-:Y:S02]  /*0b00*/  UMOV UR5, 0x40000040 ;  /* 0x4000004000057882 */ /* 0x000fe40000000000 */
[----:B------:R-:W-:Y:S01]  /*0b10*/  UMOV UR4, UR9 ;  /* 0x0000000900047c82 */ /* 0x000fe20008000000 */
[----:B------:R-:W-:Y:S01]  /*0b20*/  UMOV UR7, 0x40000040 ;  /* 0x4000004000077882 */ /* 0x000fe20000000000 */
[----:B------:R-:W-:Y:S02]  /*0b30*/  UMOV UR6, UR10 ;  /* 0x0000000a00067c82 */ /* 0x000fe40008000000 */
[----:B------:R-:W-:Y:S01]  /*0b40*/  HGMMA.64x64x8.F32.TF32 R56, gdesc[UR4], RZ, !UPT ;  /* 0x04e00000043879f0 */ /* 0x000fe2000c7028ff */
[----:B------:R-:W-:Y:S01]  /*0b50*/  UMOV UR4, UR8 ;  /* 0x0000000800047c82 */ /* 0x000fe20008000000 */
[----:B------:R-:W-:Y:S01]  /*0b60*/  UMOV UR5, 0x40000040 ;  /* 0x4000004000057882 */ /* 0x000fe20000000000 */
[----:B------:R-:W-:Y:S01]  /*0b70*/  UIADD3 UR8, UR9, 0x202, URZ ;  /* 0x0000020209087890 */ /* 0x000fe2000fffe03f */
[----:B------:R-:W-:Y:S01]  /*0b80*/  HGMMA.64x64x8.F32.TF32 R24, gdesc[UR4], RZ, !UPT ;  /* 0x04e00000041879f0 */ /* 0x000fe2000c7028ff */
[----:B------:R-:W-:-:S02]  /*0b90*/  UIADD3 UR4, UR9, 0x2, URZ ;  /* 0x0000000209047890 */ /* 0x000fc4000fffe03f */
[----:B------:R-:W-:Y:S01]  /*0ba0*/  UIADD3 UR6, UR10, 0x2, URZ ;  /* 0x000000020a067890 */ /* 0x000fe2000fffe03f */
[----:B------:R-:W-:Y:S01]  /*0bb0*/  UMOV UR5, 0x40000040 ;  /* 0x4000004000057882 */ /* 0x000fe20000000000 */
[----:B------:R-:W-:-:S07]  /*0bc0*/  UMOV UR7, 0x40000040 ;  /* 0x4000004000077882 */ /* 0x000fce0000000000 */
[----:B------:R-:W-:Y:S01]  /*0bd0*/  HGMMA.64x64x8.F32.TF32 R56, gdesc[UR4], R56 ;  /* 0x04e00000043879f0 */ /* 0x000fe20008702838 */
[----:B------:R-:W-:Y:S01]  /*0be0*/  UMOV UR4, UR8 ;  /* 0x0000000800047c82 */ /* 0x000fe20008000000 */
[----:B------:R-:W-:Y:S01]  /*0bf0*/  UMOV UR5, 0x40000040 ;  /* 0x4000004000057882 */ /* 0x000fe20000000000 */
[----:B------:R-:W-:Y:S01]  /*0c00*/  UIADD3 UR8, UR9, 0x204, URZ ;  /* 0x0000020409087890 */ /* 0x000fe2000fffe03f */
[----:B------:R-:W-:Y:S01]  /*0c10*/  HGMMA.64x64x8.F32.TF32 R24, gdesc[UR4], R24 ;  /* 0x04e00000041879f0 */ /* 0x000fe20008702818 */
[----:B------:R-:W-:Y:S02]  /*0c20*/  UIADD3 UR4, UR9, 0x4, URZ ;  /* 0x0000000409047890 */ /* 0x000fe4000fffe03f */
        /* <DEDUP_REMOVED lines=14> */
[----:B------:R-:W-:Y:S02]  /*0d10*/  UMOV UR5, 0x40000040 ;  /* 0x4000004000057882 */ /* 0x000fe40000000000 */
[----:B------:R-:W-:Y:S01]  /*0d20*/  HGMMA.64x64x8.F32.TF32 R24, gdesc[UR4], R24, gsb0 ;  /* 0x04e00000041879f0 */ /* 0x000fe20008002818 */
[----:B------:R-:W-:-:S05]  /*0d30*/  UMOV UR4, 0x1 ;  /* 0x0000000100047882 */ /* 0x000fca0000000000 */
.L_x_11:
[----:B0-----:R-:W-:-:S05]  /*0d40*/  VIMNMX R4, R3, 0x1, PT ;  /* 0x0000000103047848 */ /* 0x001fca0003fe0100 */
[----:B------:R-:W-:-:S05]  /*0d50*/  IMAD.IADD R3, R3, 0x1, -R4 ;  /* 0x0000000103037824 */ /* 0x000fca00078e0a04 */
[----:B------:R-:W-:-:S13]  /*0d60*/  ISETP.GE.AND P1, PT, R3, 0x1, PT ;  /* 0x000000010300780c */ /* 0x000fda0003f26270 */
[----:B------:R-:W-:Y:S05]  /*0d70*/  @!P1 BRA `(.L_x_14) ;  /* 0x0000000400589947 */ /* 0x000fea0003800000 */
[----:B------:R-:W0:Y:S01]  /*0d80*/  S2UR UR5, SR_CgaCtaId ;  /* 0x00000000000579c3 */ /* 0x000e220000008800 */
[----:B------:R-:W-:Y:S01]  /*0d90*/  UMOV UR6, 0x400 ;  /* 0x0000040000067882 */ /* 0x000fe20000000000 */
[----:B------:R-:W-:Y:S01]  /*0da0*/  LOP3.LUT R8, R2, 0x1, RZ, 0xfc, !PT ;  /* 0x0000000102087812 */ /* 0x000fe200078efcff */
[----:B------:R-:W-:Y:S01]  /*0db0*/  IMAD.MOV.U32 R7, RZ, RZ, RZ ;  /* 0x000000ffff077224 */ /* 0x000fe200078e00ff */
[----:B------:R-:W-:Y:S01]  /*0dc0*/  UISETP.NE.U32.AND UP0, UPT, UR4, URZ, UPT ;  /* 0x0000003f0400728c */ /* 0x000fe2000bf05070 */
[----:B------:R-:W-:Y:S01]  /*0dd0*/  IMAD.MOV.U32 R4, RZ, RZ, R3 ;  /* 0x000000ffff047224 */ /* 0x000fe200078e0003 */
[----:B0-----:R-:W-:-:S04]  /*0de0*/  ULEA UR6, UR5, UR6, 0x18 ;  /* 0x0000000605067291 */ /* 0x001fc8000f8ec03f */
[----:B------:R-:W-:Y:S02]  /*0df0*/  UIADD3 UR7, UR6, 0x24000, URZ ;  /* 0x0002400006077890 */ /* 0x000fe4000fffe03f */
[----:B------:R-:W-:Y:S02]  /*0e00*/  USHF.R.U32.HI UR5, URZ, 0x4, UR6 ;  /* 0x000000043f057899 */ /* 0x000fe40008011606 */
[----:B------:R-:W-:Y:S02]  /*0e10*/  USHF.R.U32.HI UR7, URZ, 0x4, UR7 ;  /* 0x000000043f077899 */ /* 0x000fe40008011607 */
[----:B------:R-:W-:Y:S02]  /*0e20*/  ULOP3.LUT UR5, UR5, 0x3fff, URZ, 0xc0, !UPT ;  /* 0x00003fff05057892 */ /* 0x000fe4000f8ec03f */
[----:B------:R-:W-:Y:S02]  /*0e30*/  ULOP3.LUT UR8, UR7, 0x3fff, URZ, 0xc0, !UPT ;  /* 0x00003fff07087892 */ /* 0x000fe4000f8ec03f */
[----:B------:R-:W-:-:S02]  /*0e40*/  ULOP3.LUT UR7, UR5, 0x10000, URZ, 0xfc, !UPT ;  /* 0x0001000005077892 */ /* 0x000fc4000f8efc3f */
[----:B------:R-:W-:Y:S01]  /*0e50*/  ULOP3.LUT UR17, UR8, 0x10000, URZ, 0xfc, !UPT ;  /* 0x0001000008117892 */ /* 0x000fe2000f8efc3f */
[----:B------:R-:W-:-:S11]  /*0e60*/  UMOV UR5, URZ ;  /* 0x0000003f00057c82 */ /* 0x000fd60008000000 */
.L_x_19:
[----:B------:R-:W-:-:S13]  /*0e70*/  ISETP.NE.AND P2, PT, R8, 0x3, PT ;  /* 0x000000030800780c */ /* 0x000fda0003f45270 */
[----:B0-----:R-:W-:Y:S05]  /*0e80*/  @!P2 BRA `(.L_x_15) ;  /* 0x000000000004a947 */ /* 0x001fea0003800000 */
[----:B------:R-:W-:Y:S01]  /*0e90*/  BPT.TRAP 0x1 ;  /* 0x000000040000795c */ /* 0x000fe20000300000 */
.L_x_15:
[----:B------:R-:W-:Y:S01]  /*0ea0*/  SHF.L.U32 R5, R7, 0x1f, RZ ;  /* 0x0000001f07057819 */ /* 0x000fe200000006ff */
[----:B------:R-:W-:-:S12]  /*0eb0*/  ULEA UR8, UR4, UR6, 0x3 ;  /* 0x0000000604087291 */ /* 0x000fd8000f8e183f */
.L_x_16:
[----:B0-----:R-:W-:-:S04]  /*0ec0*/  IMAD.U32 R6, RZ, RZ, UR8 ;  /* 0x00000008ff067e24 */ /* 0x001fc8000f8e00ff */
[----:B------:R0:W1:Y:S03]  /*0ed0*/  SYNCS.PHASECHK.TRANS64.TRYWAIT P1, [R6+URZ+0x36000], R5 ;  /* 0x03600005060075a7 */ /* 0x000066000802017f */
[----:B-1----:R-:W-:Y:S05]  /*0ee0*/  @!P1 NANOSLEEP.SYNCS 0x989680 ;  /* 0x009896800000995d */ /* 0x002fea0003900000 */
[----:B------:R-:W1:Y:S02]  /*0ef0*/  @!P1 SYNCS.PHASECHK.TRANS64 P1, [R6+URZ+0x36000], R5 ;  /* 0x03600005060095a7 */ /* 0x000e64000802007f */
[----:B-1----:R-:W-:Y:S05]  /*0f00*/  @!P1 BRA `(.L_x_16) ;  /* 0xfffffffc00ec9947 */ /* 0x002fea000383ffff */
[----:B------:R-:W-:Y:S01]  /*0f10*/  ULEA UR15, UR4, UR7, 0xa ;  /* 0x00000007040f7291 */ /* 0x000fe2000f8e503f */
[----:B------:R-:W-:Y:S01]  /*0f20*/  WARPGROUP.ARRIVE ;  /* 0x00000000000079c5 */ /* 0x000fe20000000000 */
[----:B------:R-:W-:Y:S02]  /*0f30*/  ULEA UR14, UR4, UR17, 0x9 ;  /* 0x00000011040e7291 */ /* 0x000fe4000f8e483f */
[----:B------:R-:W-:Y:S01]  /*0f40*/  UIADD3 UR16, UR15, 0x200, URZ ;  /* 0x000002000f107890 */ /* 0x000fe2000fffe03f */
[----:B------:R-:W-:Y:S02]  /*0f50*/  UMOV UR11, 0x40000040 ;  /* 0x40000040000b7882 */ /* 0x000fe40000000000 */
[----:B------:R-:W-:Y:S01]  /*0f60*/  UMOV UR8, UR15 ;  /* 0x0000000f00087c82 */ /* 0x000fe20008000000 */
[----:B------:R-:W-:Y:S01]  /*0f70*/  UMOV UR9, 0x40000040 ;  /* 0x4000004000097882 */ /* 0x000fe20000000000 */
[----:B------:R-:W-:Y:S02]  /*0f80*/  UMOV UR10, UR14 ;  /* 0x0000000e000a7c82 */ /* 0x000fe40008000000 */
[----:B------:R-:W-:Y:S01]  /*0f90*/  HGMMA.64x64x8.F32.TF32 R56, gdesc[UR8], R56, UP0 ;  /* 0x04e00000083879f0 */ /* 0x000fe2000bf02838 */
[----:B------:R-:W-:Y:S01]  /*0fa0*/  UMOV UR8, UR16 ;  /* 0x0000001000087c82 */ /* 0x000fe20008000000 */
[----:B------:R-:W-:Y:S01]  /*0fb0*/  UMOV UR9, 0x40000040 ;  /* 0x4000004000097882 */ /* 0x000fe20000000000 */
[----:B------:R-:W-:Y:S01]  /*0fc0*/  UIADD3 UR16, UR15, 0x202, URZ ;  /* 0x000002020f107890 */ /* 0x000fe2000fffe03f */
[----:B------:R-:W-:Y:S01]  /*0fd0*/  HGMMA.64x64x8.F32.TF32 R24, gdesc[UR8], R24, UP0 ;  /* 0x04e00000081879f0 */ /* 0x000fe2000bf02818 */
        /* <DEDUP_REMOVED lines=16> */
[----:B------:R-:W-:Y:S01]  /*10e0*/  HGMMA.64x64x8.F32.TF32 R24, gdesc[UR8], R24 ;  /* 0x04e00000081879f0 */ /* 0x000fe20008702818 */
[----:B------:R-:W-:Y:S02]  /*10f0*/  UIADD3 UR10, UR14, 0x6, URZ ;  /* 0x000000060e0a7890 */ /* 0x000fe4000fffe03f */
[----:B------:R-:W-:Y:S02]  /*1100*/  UIADD3 UR8, UR15, 0x6, URZ ;  /* 0x000000060f087890 */ /* 0x000fe4000fffe03f */
[----:B------:R-:W-:Y:S01]  /*1110*/  UIADD3 UR15, UR15, 0x206, URZ ;  /* 0x000002060f0f7890 */ /* 0x000fe2000fffe03f */
[----:B------:R-:W-:Y:S01]  /*1120*/  UMOV UR11, 0x40000040 ;  /* 0x40000040000b7882 */ /* 0x000fe20000000000 */
[----:B------:R-:W-:-:S05]  /*1130*/  UMOV UR9, 0x40000040 ;  /* 0x4000004000097882 */ /* 0x000fca0000000000 */
[----:B------:R-:W-:Y:S01]  /*1140*/  HGMMA.64x64x8.F32.TF32 R56, gdesc[UR8], R56 ;  /* 0x04e00000083879f0 */ /* 0x000fe20008702838 */
[----:B------:R-:W-:Y:S01]  /*1150*/  UMOV UR8, UR15 ;  /* 0x0000000f00087c82 */ /* 0x000fe20008000000 */
[----:B------:R-:W-:Y:S02]  /*1160*/  UMOV UR9, 0x40000040 ;  /* 0x4000004000097882 */ /* 0x000fe40000000000 */
[----:B------:R-:W-:Y:S03]  /*1170*/  HGMMA.64x64x8.F32.TF32 R24, gdesc[UR8], R24, gsb0 ;  /* 0x04e00000081879f0 */ /* 0x000fe60008002818 */
[----:B------:R-:W-:Y:S02]  /*1180*/  WARPGROUP.DEPBAR.LE gsb0, 0x1 ;  /* 0x00008000000079c5 */ /* 0x000fe40000010100 */
[----:B------:R-:W-:Y:S05]  /*1190*/  @!P2 BRA `(.L_x_17) ;  /* 0x000000000004a947 */ /* 0x000fea0003800000 */
[----:B------:R-:W-:Y:S01]  /*11a0*/  BPT.TRAP 0x1 ;  /* 0x000000040000795c */ /* 0x000fe20000300000 */
.L_x_17:
[----:B------:R-:W-:Y:S01]  /*11b0*/  ULEA UR8, UR5, UR6, 0x3 ;  /* 0x0000000605087291 */ /* 0x000fe2000f8e183f */
[----:B------:R-:W-:-:S03]  /*11c0*/  ISETP.GT.U32.AND P1, PT, R2, 0x1, PT ;  /* 0x000000010200780c */ /* 0x000fc60003f24070 */
[----:B------:R-:W-:-:S04]  /*11d0*/  UIADD3 UR8, UR8, 0x36048, URZ ;  /* 0x0003604808087890 */ /* 0x000fc8000fffe03f */
[----:B------:R-:W-:-:S09]  /*11e0*/  UPRMT UR8, URZ, 0x654, UR8 ;  /* 0x000006543f087896 */ /* 0x000fd20008000008 */
[----:B------:R-:W-:Y:S01]  /*11f0*/  SYNCS.ARRIVE.TRANS64.RED.A1T0 RZ, [UR8], RZ ;  /* 0x000000ffffff79a7 */ /* 0x000fe20008100408 */
[----:B------:R-:W-:Y:S05]  /*1200*/  @P1 BRA `(.L_x_18) ;  /* 0x0000000000041947 */ /* 0x000fea0003800000 */
[----:B------:R-:W-:Y:S01]  /*1210*/  BPT.TRAP 0x1 ;  /* 0x000000040000795c */ /* 0x000fe20000300000 */
.L_x_18:
[----:B------:R-:W-:Y:S01]  /*1220*/  UIADD3 UR4, UR4, 0x1, URZ ;  /* 0x0000000104047890 */ /* 0x000fe2000fffe03f */
[C---:B------:R-:W-:Y:S01]  /*1230*/  ISETP.GT.AND P1, PT, R4.reuse, 0x1, PT ;  /* 0x000000010400780c */ /* 0x040fe20003f24270 */
[----:B------:R-:W-:Y:S01]  /*1240*/  UIADD3 UR5, UR5, 0x1, URZ ;  /* 0x0000000105057890 */ /* 0x000fe2000fffe03f */
[----:B------:R-:W-:Y:S01]  /*1250*/  VIADD R4, R4, 0xffffffff ;  /* 0xffffffff04047836 */ /* 0x000fe20000000000 */
[----:B------:R-:W-:Y:S02]  /*1260*/  UISETP.NE.AND UP0, UPT, UR4, 0x9, UPT ;  /* 0x000000090400788c */ /* 0x000fe4000bf05270 */
[----:B------:R-:W-:Y:S02]  /*1270*/  UISETP.NE.AND UP1, UPT, UR5, 0x9, UPT ;  /* 0x000000090500788c */ /* 0x000fe4000bf25270 */
[----:B------:R-:W-:Y:S02]  /*1280*/  USEL UR8, URZ, 0x1, UP0 ;  /* 0x000000013f087887 */ /* 0x000fe40008000000 */
[----:B------:R-:W-:-:S02]  /*1290*/  USEL UR4, UR4, URZ, UP0 ;  /* 0x0000003f04047287 */ /* 0x000fc40008000000 */
[----:B------:R-:W-:Y:S02]  /*12a0*/  USEL UR5, UR5, URZ, UP1 ;  /* 0x0000003f05057287 */ /* 0x000fe40008800000 */
[----:B------:R-:W-:Y:S01]  /*12b0*/  UPLOP3.LUT UP0, UPT, UPT, UPT, UPT, 0x80, 0x0 ;  /* 0x000000000000789c */ /* 0x000fe20003f0f070 */
[----:B------:R-:W-:Y:S01]  /*12c0*/  LOP3.LUT R7, R7, UR8, RZ, 0x3c, !PT ;  /* 0x0000000807077c12 */ /* 0x000fe2000f8e3cff */
[----:B------:R-:W-:Y:S09]  /*12d0*/  @P1 BRA `(.L_x_19) ;  /* 0xfffffff800e41947 */ /* 0x000ff2000383ffff */
.L_x_14:
[----:B------:R-:W-:Y:S02]  /*12e0*/  WARPGROUP.DEPBAR.LE gsb0, 0x0 ;  /* 0x00008000000079c5 */ /* 0x000fe40000010000 */
[----:B------:R-:W-:Y:S05]  /*12f0*/  @!P0 BRA `(.L_x_20) ;  /* 0x0000000000448947 */ /* 0x000fea0003800000 */
[----:B------:R-:W-:-:S04]  /*1300*/  LOP3.LUT R4, R2, 0x1, RZ, 0xfc, !PT ;  /* 0x0000000102047812 */ /* 0x000fc800078efcff */
[----:B------:R-:W-:-:S13]  /*1310*/  ISETP.NE.AND P0, PT, R4, 0x3, PT ;  /* 0x000000030400780c */ /* 0x000fda0003f05270 */
[----:B------:R-:W-:Y:S05]  /*1320*/  @!P0 BRA `(.L_x_21) ;  /* 0x0000000000048947 */ /* 0x000fea0003800000 */
[----:B------:R-:W-:Y:S01]  /*1330*/  BPT.TRAP 0x1 ;  /* 0x000000040000795c */ /* 0x000fe20000300000 */
.L_x_21:
[----:B0-----:R-:W0:Y:S01]  /*1340*/  S2R R6, SR_CgaCtaId ;  /* 0x0000000000067919 */ /* 0x001e220000008800 */
[----:B------:R-:W-:Y:S01]  /*1350*/  IMAD.WIDE.U32 R4, R3, 0x38e38e39, RZ ;  /* 0x38e38e3903047825 */ /* 0x000fe200078e00ff */
[----:B------:R-:W-:-:S04]  /*1360*/  ISETP.GT.U32.AND P0, PT, R2, 0x1, PT ;  /* 0x000000010200780c */ /* 0x000fc80003f04070 */
[----:B------:R-:W-:Y:S02]  /*1370*/  SHF.R.U32.HI R4, RZ, 0x1, R5 ;  /* 0x00000001ff047819 */ /* 0x000fe40000011605 */
[----:B------:R-:W-:-:S03]  /*1380*/  MOV R5, 0x400 ;  /* 0x0000040000057802 */ /* 0x000fc60000000f00 */
[----:B------:R-:W-:Y:S01]  /*1390*/  IMAD R3, R4, -0x9, R3 ;  /* 0xfffffff704037824 */ /* 0x000fe200078e0203 */
[----:B0-----:R-:W-:-:S05]  /*13a0*/  LEA R6, R6, R5, 0x18 ;  /* 0x0000000506067211 */ /* 0x001fca00078ec0ff */
[----:B------:R-:W-:-:S04]  /*13b0*/  IMAD R3, R3, 0x8, R6 ;  /* 0x0000000803037824 */ /* 0x000fc800078e0206 */
[----:B------:R-:W-:-:S05]  /*13c0*/  VIADD R3, R3, 0x36048 ;  /* 0x0003604803037836 */ /* 0x000fca0000000000 */
[----:B------:R-:W-:-:S04]  /*13d0*/  PRMT R3, RZ, 0x654, R3 ;  /* 0x00000654ff037816 */ /* 0x000fc80000000003 */
[----:B------:R1:W-:Y:S01]  /*13e0*/  SYNCS.ARRIVE.TRANS64.RED.A1T0 RZ, [R3+URZ], RZ ;  /* 0x000000ff03ff79a7 */ /* 0x0003e2000810043f */
[----:B------:R-:W-:Y:S05]  /*13f0*/  @P0 BRA `(.L_x_20) ;  /* 0x0000000000040947 */ /* 0x000fea0003800000 */
[----:B------:R-:W-:Y:S01]  /*1400*/  BPT.TRAP 0x1 ;  /* 0x000000040000795c */ /* 0x000fe20000300000 */
.L_x_20:
[----:B-1----:R-:W1:Y:S01]  /*1410*/  S2R R3, SR_TID.X ;  /* 0x0000000000037919 */ /* 0x002e620000002100 */
[----:B------:R-:W-:Y:S01]  /*1420*/  ULDC.64 UR4, c[0x0][0x280] ;  /* 0x0000a00000047ab9 */ /* 0x000fe20000000a00 */
[----:B0-----:R-:W0:Y:S01]  /*1430*/  S2R R5, SR_CTAID.Y ;  /* 0x0000000000057919 */ /* 0x001e220000002600 */
[----:B------:R-:W2:Y:S01]  /*1440*/  S2R R13, SR_CTAID.X ;  /* 0x00000000000d7919 */ /* 0x000ea20000002500 */
[----:B-1----:R-:W-:-:S04]  /*1450*/  SHF.R.S32.HI R2, RZ, 0x1f, R3 ;  /* 0x0000001fff027819 */ /* 0x002fc80000011403 */
[----:B------:R-:W-:Y:S01]  /*1460*/  LEA.HI R2, R2, R3, RZ, 0x7 ;  /* 0x0000000302027211 */ /* 0x000fe200078f38ff */
[----:B0-----:R-:W-:-:S03]  /*1470*/  IMAD.SHL.U32 R5, R5, 0x40, RZ ;  /* 0x0000004005057824 */ /* 0x001fc600078e00ff */
[----:B------:R-:W-:Y:S01]  /*1480*/  LOP3.LUT R2, R2, 0xffffff80, RZ, 0xc0, !PT ;  /* 0xffffff8002027812 */ /* 0x000fe200078ec0ff */
[----:B--2---:R-:W-:Y:S01]  /*1490*/  IMAD.SHL.U32 R10, R13, 0x80, RZ ;  /* 0x000000800d0a7824 */ /* 0x004fe200078e00ff */
[----:B------:R-:W-:-:S03]  /*14a0*/  ISETP.GE.AND P0, PT, R5, UR5, PT ;  /* 0x0000000505007c0c */ /* 0x000fc6000bf06270 */
[----:B------:R-:W-:Y:S01]  /*14b0*/  IMAD.IADD R2, R3, 0x1, -R2 ;  /* 0x0000000103027824 */ /* 0x000fe200078e0a02 */
[----:B------:R-:W-:-:S04]  /*14c0*/  ISETP.GE.OR P0, PT, R10, UR4, P0 ;  /* 0x000000040a007c0c */ /* 0x000fc80008706670 */
[----:B------:R-:W-:-:S04]  /*14d0*/  SHF.R.S32.HI R3, RZ, 0x1f, R2 ;  /* 0x0000001fff037819 */ /* 0x000fc80000011402 */
[----:B------:R-:W-:-:S04]  /*14e0*/  LEA.HI R4, R3, R2, RZ, 0x2 ;  /* 0x0000000203047211 */ /* 0x000fc800078f10ff */
[--C-:B------:R-:W-:Y:S02]  /*14f0*/  SHF.R.S32.HI R16, RZ, 0x2, R4.reuse ;  /* 0x00000002ff107819 */ /* 0x100fe40000011404 */
[----:B------:R-:W-:-:S04]  /*1500*/  SHF.R.S32.HI R7, RZ, 0x1f, R4 ;  /* 0x0000001fff077819 */ /* 0x000fc80000011404 */
[----:B------:R-:W-:-:S04]  /*1510*/  LEA.HI R7, R7, R16, RZ, 0x3 ;  /* 0x0000001007077211 */ /* 0x000fc800078f18ff */
[----:B------:R-:W-:Y:S01]  /*1520*/  LOP3.LUT R17, R7, 0xfffffff8, RZ, 0xc0, !PT ;  /* 0xfffffff807117812 */ /* 0x000fe200078ec0ff */
[----:B------:R-:W-:Y:S06]  /*1530*/  @P0 EXIT ;  /* 0x000000000000094d */ /* 0x000fec0003800000 */
[----:B------:R-:W0:Y:S01]  /*1540*/  LDC.64 R6, c[0x0][0x5d0] ;  /* 0x00017400ff067b82 */ /* 0x000e220000000a00 */
[----:B------:R-:W-:Y:S01]  /*1550*/  IMAD.IADD R16, R16, 0x1, -R17 ;  /* 0x0000000110107824 */ /* 0x000fe200078e0a11 */
[----:B------:R-:W-:Y:S02]  /*1560*/  LOP3.LUT R9, R4, 0x7ffffffc, RZ, 0xc0, !PT ;  /* 0x7ffffffc04097812 */ /* 0x000fe400078ec0ff */
[----:B------:R-:W-:Y:S02]  /*1570*/  LEA.HI R3, R3, R2, RZ, 0x5 ;  /* 0x0000000203037211 */ /* 0x000fe400078f28ff */
[----:B------:R-:W-:Y:S01]  /*1580*/  SHF.R.S32.HI R17, RZ, 0x1f, R16 ;  /* 0x0000001fff117819 */ /* 0x000fe20000011410 */
[----:B------:R-:W-:Y:S01]  /*1590*/  IMAD.IADD R9, R2, 0x1, -R9 ;  /* 0x0000000102097824 */ /* 0x000fe200078e0a09 */
[----:B------:R-:W-:Y:S02]  /*15a0*/  SHF.R.S32.HI R11, RZ, 0x5, R3 ;  /* 0x00000005ff0b7819 */ /* 0x000fe40000011403 */
[----:B---3-5:R-:W-:Y:S01]  /*15b0*/  FSETP.NEU.AND P1, PT, R14, RZ, PT ;  /* 0x000000ff0e00720b */ /* 0x028fe20003f2d000 */
[----:B------:R-:W-:-:S02]  /*15c0*/  IMAD.SHL.U32 R8, R9, 0x2, RZ ;  /* 0x0000000209087824 */ /* 0x000fc400078e00ff */
[----:B------:R-:W-:-:S03]  /*15d0*/  IMAD.WIDE R2, R13, 0x80, R16 ;  /* 0x000000800d027825 */ /* 0x000fc600078e0210 */
[----:B------:R-:W-:Y:S01]  /*15e0*/  IADD3 R4, P0, R5, R8, RZ ;  /* 0x0000000805047210 */ /* 0x000fe20007f1e0ff */
[C---:B------:R-:W-:Y:S01]  /*15f0*/  IMAD R9, R11.reuse, -0x10, -R10 ;  /* 0xfffffff00b097824 */ /* 0x040fe200078e0a0a */
[----:B------:R-:W-:Y:S01]  /*1600*/  SHF.R.S32.HI R10, RZ, 0x1f, R8 ;  /* 0x0000001fff0a7819 */ /* 0x000fe20000011408 */
[----:B------:R-:W-:Y:S01]  /*1610*/  IMAD.WIDE R2, R11, 0x10, R2 ;  /* 0x000000100b027825 */ /* 0x000fe200078e0202 */
[----:B------:R-:W-:Y:S02]  /*1620*/  IADD3 R15, -R8, UR5, -R5 ;  /* 0x00000005080f7c10 */ /* 0x000fe4000fffe905 */
[----:B------:R-:W-:Y:S01]  /*1630*/  LEA.HI.X.SX32 R5, R5, R10, 0x1, P0 ;  /* 0x0000000a05057211 */ /* 0x000fe200000f0eff */
[-C--:B0-----:R-:W-:Y:S01]  /*1640*/  IMAD R8, R3, R6.reuse, RZ ;  /* 0x0000000603087224 */ /* 0x081fe200078e02ff */
[----:B------:R-:W-:Y:S01]  /*1650*/  IADD3 R16, R9, UR4, -R16 ;  /* 0x0000000409107c10 */ /* 0x000fe2000fffe810 */
[----:B------:R-:W-:Y:S01]  /*1660*/  IMAD.SHL.U32 R20, R6, 0x8, RZ ;  /* 0x0000000806147824 */ /* 0x000fe200078e00ff */
[----:B------:R-:W-:Y:S01]  /*1670*/  ISETP.GT.AND P4, PT, R15, RZ, PT ;  /* 0x000000ff0f00720c */ /* 0x000fe20003f84270 */
[----:B------:R-:W-:Y:S01]  /*1680*/  IMAD.WIDE.U32 R10, R2, R6, R4 ;  /* 0x00000006020a7225 */ /* 0x000fe200078e0004 */
[----:B------:R-:W-:-:S02]  /*1690*/  SHF.L.U64.HI R19, R6, 0x3, R7 ;  /* 0x0000000306137819 */ /* 0x000fc40000010207 */
[----:B------:R-:W-:Y:S01]  /*16a0*/  P2R R9, PR, RZ, 0x10 ;  /* 0x00000010ff097803 */ /* 0x000fe20000000000 */
[----:B------:R-:W-:Y:S01]  /*16b0*/  IMAD R13, R2, R7, R8 ;  /* 0x00000007020d7224 */ /* 0x000fe200078e0208 */
[----:B------:R-:W-:Y:S01]  /*16c0*/  ISETP.GT.AND P0, PT, R16, RZ, P4 ;  /* 0x000000ff1000720c */ /* 0x000fe20002704270 */
[C---:B------:R-:W-:Y:S01]  /*16d0*/  IMAD.SHL.U32 R17, R6.reuse, 0x40, RZ ;  /* 0x0000004006117824 */ /* 0x040fe200078e00ff */
[----:B------:R-:W-:Y:S01]  /*16e0*/  SHF.L.U64.HI R18, R6, 0x6, R7 ;  /* 0x0000000606127819 */ /* 0x000fe20000010207 */
[----:B------:R-:W-:Y:S01]  /*16f0*/  IMAD.IADD R13, R11, 0x1, R13 ;  /* 0x000000010b0d7824 */ /* 0x000fe200078e020d */
[----:B------:R-:W-:Y:S09]  /*1700*/  @!P1 BRA `(.L_x_22) ;  /* 0x0000003000209947 */ /* 0x000ff20003800000 */
[----:B------:R-:W-:Y:S01]  /*1710*/  ULDC.64 UR6, c[0x0][0x5b0] ;  /* 0x00016c0000067ab9 */ /* 0x000fe20000000a00 */
[----:B------:R-:W-:Y:S01]  /*1720*/  ULDC.64 UR8, c[0x0][0x5a8] ;  /* 0x00016a0000087ab9 */ /* 0x000fe20000000a00 */
[----:B------:R-:W-:Y:S01]  /*1730*/  IMAD R21, R3, UR6, RZ ;  /* 0x0000000603157c24 */ /* 0x000fe2000f8e02ff */
[----:B------:R-:W-:Y:S01]  /*1740*/  ULDC.64 UR4, c[0x0][0x5c8] ;  /* 0x0001720000047ab9 */ /* 0x000fe20000000a00 */
[----:B------:R-:W-:-:S04]  /*1750*/  IMAD.WIDE.U32 R8, R2, UR6, R4 ;  /* 0x0000000602087c25 */ /* 0x000fc8000f8e0004 */
[----:B------:R-:W-:Y:S01]  /*1760*/  IMAD R21, R2, UR7, R21 ;  /* 0x0000000702157c24 */ /* 0x000fe2000f8e0215 */
[----:B------:R-:W-:-:S03]  /*1770*/  LEA R6, P1, R8, UR8, 0x2 ;  /* 0x0000000808067c11 */ /* 0x000fc6000f8210ff */
[----:B------:R-:W-:-:S05]  /*1780*/  IMAD.IADD R7, R9, 0x1, R21 ;  /* 0x0000000109077824 */ /* 0x000fca00078e0215 */
[----:B------:R-:W-:-:S05]  /*1790*/  LEA.HI.X R7, R8, UR9, R7, 0x2, P1 ;  /* 0x0000000908077c11 */ /* 0x000fca00088f1407 */
[----:B------:R-:W2:Y:S01]  /*17a0*/  @P0 LDG.E.LTC128B R11, desc[UR12][R6.64] ;  /* 0x0000000c060b0981 */ /* 0x000ea2000c1e1920 */
[----:B------:R-:W-:Y:S01]  /*17b0*/  ISETP.GT.AND P3, PT, R15, 0x1, PT ;  /* 0x000000010f00780c */ /* 0x000fe20003f64270 */
[----:B------:R-:W-:Y:S01]  /*17c0*/  BSSY B0, `(.L_x_23) ;  /* 0x000000d000007945 */ /* 0x000fe20003800000 */
[----:B------:R-:W-:Y:S02]  /*17d0*/  LEA R8, P2, R10, UR4, 0x2 ;  /* 0x000000040a087c11 */ /* 0x000fe4000f8410ff */
[----:B------:R-:W-:Y:S02]  /*17e0*/  ISETP.GT.AND P1, PT, R16, RZ, P3 ;  /* 0x000000ff1000720c */ /* 0x000fe40001f24270 */
[----:B--2---:R-:W-:Y:S01]  /*17f0*/  LOP3.LUT R9, R11, 0xffffe000, RZ, 0xc0, !PT ;  /* 0xffffe0000b097812 */ /* 0x004fe200078ec0ff */
[----:B------:R-:W-:-:S04]  /*1800*/  IMAD.MOV.U32 R22, RZ, RZ, R11 ;  /* 0x000000ffff167224 */ /* 0x000fc800078e000b */
[----:B------:R-:W-:-:S04]  /*1810*/  FMUL R9, R9, R14 ;  /* 0x0000000e09097220 */ /* 0x000fc80000400000 */
[----:B------:R-:W-:Y:S01]  /*1820*/  FFMA R23, R56, R0, R9 ;  /* 0x0000000038177223 */ /* 0x000fe20000000009 */
[----:B------:R-:W-:Y:S02]  /*1830*/  P2R R9, PR, RZ, 0x8 ;  /* 0x00000008ff097803 */ /* 0x000fe40000000000 */
[----:B------:R-:W-:Y:S02]  /*1840*/  LEA.HI.X R9, R10, UR5, R13, 0x2, P2 ;  /* 0x000000050a097c11 */ /* 0x000fe400090f140d */
[----:B------:R-:W-:-:S05]  /*1850*/  F2FP.TF32.F32.PACK_B R23, R23 ;  /* 0x00000017ff17723e */ /* 0x000fca00024050ff */
[----:B------:R0:W-:Y:S01]  /*1860*/  @P0 STG.E desc[UR12][R8.64], R23 ;  /* 0x0000001708000986 */ /* 0x0001e2000c10190c */
[----:B------:R-:W-:Y:S05]  /*1870*/  @!P1 BRA `(.L_x_24) ;  /* 0x0000000000049947 */ /* 0x000fea0003800000 */
[----:B------:R1:W5:Y:S02]  /*1880*/  LDG.E.LTC128B R22, desc[UR12][R6.64+0x4] ;  /* 0x0000040c06167981 */ /* 0x000364000c1e1920 */
.L_x_24:
[----:B------:R-:W-:Y:S05]  /*1890*/  BSYNC B0 ;  /* 0x0000000000007941 */ /* 0x000fea0003800000 */
.L_x_23:
[----:B------:R-:W-:Y:S01]  /*18a0*/  USHF.L.U32 UR4, UR6, 0x3, URZ ;  /* 0x0000000306047899 */ /* 0x000fe2000800063f */
[----:B0----5:R-:W-:Y:S01]  /*18b0*/  LOP3.LUT R23, R22, 0xffffe000, RZ, 0xc0, !PT ;  /* 0xffffe00016177812 */ /* 0x021fe200078ec0ff */
[----:B------:R-:W-:Y:S01]  /*18c0*/  USHF.L.U64.HI UR5, UR6, 0x3, UR7 ;  /* 0x0000000306057899 */ /* 0x000fe20008010207 */
[----:B------:R-:W-:-:S03]  /*18d0*/  ISETP.GT.AND P0, PT, R16, 0x8, P4 ;  /* 0x000000081000780c */ /* 0x000fc60002704270 */
[----:B------:R-:W-:Y:S02]  /*18e0*/  IMAD.U32 R10, RZ, RZ, UR4 ;  /* 0x00000004ff0a7e24 */ /* 0x000fe4000f8e00ff */
[----:B------:R-:W-:Y:S01]  /*18f0*/  FMUL R56, R23, R14 ;  /* 0x0000000e17387220 */ /* 0x000fe20000400000 */
[----:B------:R-:W-:-:S03]  /*1900*/  IMAD.U32 R11, RZ, RZ, UR5 ;  /* 0x00000005ff0b7e24 */ /* 0x000fc6000f8e00ff */
[----:B------:R-:W-:Y:S01]  /*1910*/  FFMA R57, R57, R0, R56 ;  /* 0x0000000039397223 */ /* 0x000fe20000000038 */
[----:B------:R-:W-:-:S04]  /*1920*/  IMAD.WIDE.U32 R12, R2, UR6, R10 ;  /* 0x00000006020c7c25 */ /* 0x000fc8000f8e000a */
[----:B------:R-:W-:Y:S02]  /*1930*/  F2FP.TF32.F32.PACK_B R57, R57 ;  /* 0x00000039ff39723e */ /* 0x000fe400024050ff */
[----:B------:R-:W-:-:S03]  /*1940*/  IADD3 R23, P2, R4, R12, RZ ;  /* 0x0000000c04177210 */ /* 0x000fc60007f5e0ff */
[----:B------:R0:W-:Y:S01]  /*1950*/  @P1 STG.E desc[UR12][R8.64+0x4], R57 ;  /* 0x0000043908001986 */ /* 0x0001e2000c10190c */
[----:B------:R-:W-:Y:S02]  /*1960*/  IADD3.X R56, R5, R21, R13, P2, !PT ;  /* 0x0000001505387210 */ /* 0x000fe400017fe40d */
[----:B------:R-:W-:-:S04]  /*1970*/  LEA R12, P2, R23, UR8, 0x2 ;  /* 0x00000008170c7c11 */ /* 0x000fc8000f8410ff */
[----:B------:R-:W-:-:S05]  /*1980*/  LEA.HI.X R13, R23, UR9, R56, 0x2, P2 ;  /* 0x00000009170d7c11 */ /* 0x000fca00090f1438 */
[----:B------:R-:W2:Y:S01]  /*1990*/  @P0 LDG.E.LTC128B R22, desc[UR12][R12.64] ;  /* 0x0000000c0c160981 */ /* 0x000ea2000c1e1920 */
[C---:B------:R-:W-:Y:S01]  /*19a0*/  IMAD.SHL.U32 R23, R20.reuse, 0x4, RZ ;  /* 0x0000000414177824 */ /* 0x040fe200078e00ff */
[----:B------:R-:W-:Y:S01]  /*19b0*/  SHF.L.U64.HI R19, R20, 0x2, R19 ;  /* 0x0000000214137819 */ /* 0x000fe20000010213 */
[----:B------:R-:W-:Y:S01]  /*19c0*/  BSSY B0, `(.L_x_25) ;  /* 0x000000b000007945 */ /* 0x000fe20003800000 */
[----:B------:R-:W-:Y:S02]  /*19d0*/  ISETP.GT.AND P1, PT, R16, 0x8, P3 ;  /* 0x000000081000780c */ /* 0x000fe40001f24270 */
[----:B------:R-:W-:Y:S02]  /*19e0*/  IADD3 R20, P2, R23, R8, RZ ;  /* 0x0000000817147210 */ /* 0x000fe40007f5e0ff */
[----:B--2---:R-:W-:-:S05]  /*19f0*/  LOP3.LUT R21, R22, 0xffffe000, RZ, 0xc0, !PT ;  /* 0xffffe00016157812 */ /* 0x004fca00078ec0ff */
[----:B------:R-:W-:-:S04]  /*1a00*/  FMUL R21, R21, R14 ;  /* 0x0000000e15157220 */ /* 0x000fc80000400000 */
[----:B------:R-:W-:Y:S01]  /*1a10*/  FFMA R89, R58, R0, R21 ;  /* 0x000000003a597223 */ /* 0x000fe20000000015 */
[----:B------:R-:W-:-:S04]  /*1a20*/  IMAD.X R21, R19, 0x1, R9, P2 ;  /* 0x0000000113157824 */ /* 0x000fc800010e0609 */
[----:B------:R-:W-:-:S05]  /*1a30*/  F2FP.TF32.F32.PACK_B R89, R89 ;  /* 0x00000059ff59723e */ /* 0x000fca00024050ff */
[----:B------:R0:W-:Y:S01]  /*1a40*/  @P0 STG.E desc[UR12][R20.64], R89 ;  /* 0x0000005914000986 */ /* 0x0001e2000c10190c */
[----:B------:R-:W-:Y:S05]  /*1a50*/  @!P1 BRA `(.L_x_26) ;  /* 0x0000000000049947 */ /* 0x000fea0003800000 */
[----:B------:R2:W5:Y:S02]  /*1a60*/  LDG.E.LTC128B R22, desc[UR12][R12.64+0x4] ;  /* 0x0000040c0c167981 */ /* 0x000564000c1e1920 */
.L_x_26:
[----:B------:R-:W-:Y:S05]  /*1a70*/  BSYNC B0 ;  /* 0x0000000000007941 */ /* 0x000fea0003800000 */
.L_x_25:
[----:B0----5:R-:W-:Y:S01]  /*1a80*/  LOP3.LUT R57, R22, 0xffffe000, RZ, 0xc0, !PT ;  /* 0xffffe00016397812 */ /* 0x021fe200078ec0ff */
[----:B------:R-:W-:Y:S01]  /*1a90*/  BSSY B0, `(.L_x_27) ;  /* 0x000000a000007945 */ /* 0x000fe20003800000 */
[----:B------:R-:W-:-:S03]  /*1aa0*/  ISETP.GT.AND P3, PT, R15, 0x8, PT ;  /* 0x000000080f00780c */ /* 0x000fc60003f64270 */
[----:B------:R-:W-:Y:S01]  /*1ab0*/  FMUL R56, R57, R14 ;  /* 0x0000000e39387220 */ /* 0x000fe20000400000 */
[----:B------:R-:W-:-:S03]  /*1ac0*/  ISETP.GT.AND P0, PT, R16, RZ, P3 ;  /* 0x000000ff1000720c */ /* 0x000fc60001f04270 */
[----:B------:R-:W-:Y:S01]  /*1ad0*/  FFMA R59, R59, R0, R56 ;  /* 0x000000003b3b7223 */ /* 0x000fe20000000038 */
[----:B------:R-:W-:-:S04]  /*1ae0*/  P2R R56, PR, RZ, 0x8 ;  /* 0x00000008ff387803 */ /* 0x000fc80000000000 */
[----:B------:R-:W-:-:S05]  /*1af0*/  F2FP.TF32.F32.PACK_B R59, R59 ;  /* 0x0000003bff3b723e */ /* 0x000fca00024050ff */
[----:B------:R0:W-:Y:S01]  /*1b00*/  @P1 STG.E desc[UR12][R20.64+0x4], R59 ;  /* 0x0000043b14001986 */ /* 0x0001e2000c10190c */
[----:B------:R-:W-:Y:S05]  /*1b10*/  @!P0 BRA `(.L_x_28) ;  /* 0x0000000000048947 */ /* 0x000fea0003800000 */
[----:B------:R3:W5:Y:S02]  /*1b20*/  LDG.E.LTC128B R22, desc[UR12][R6.64+0x20] ;  /* 0x0000200c06167981 */ /* 0x000764000c1e1920 */
.L_x_28:
[----:B------:R-:W-:Y:S05]  /*1b30*/  BSYNC B0 ;  /* 0x0000000000007941 */ /* 0x000fea0003800000 */
.L_x_27:
[----:B-----5:R-:W-:Y:S01]  /*1b40*/  LOP3.LUT R57, R22, 0xffffe000, RZ, 0xc0, !PT ;  /* 0xffffe00016397812 */ /* 0x020fe200078ec0ff */
[----:B------:R-:W-:Y:S01]  /*1b50*/  BSSY B0, `(.L_x_29) ;  /* 0x000000a000007945 */ /* 0x000fe20003800000 */
[----:B------:R-:W-:-:S03]  /*1b60*/  ISETP.GT.AND P2, PT, R15, 0x9, PT ;  /* 0x000000090f00780c */ /* 0x000fc60003f44270 */
[----:B------:R-:W-:Y:S01]  /*1b70*/  FMUL R57, R57, R14 ;  /* 0x0000000e39397220 */ /* 0x000fe20000400000 */
[----:B------:R-:W-:Y:S02]  /*1b80*/  ISETP.GT.AND P1, PT, R16, RZ, P2 ;  /* 0x000000ff1000720c */ /* 0x000fe40001724270 */
[----:B------:R-:W-:Y:S01]  /*1b90*/  P2R R56, PR, RZ, 0x4 ;  /* 0x00000004ff387803 */ /* 0x000fe20000000000 */
[----:B------:R-:W-:-:S05]  /*1ba0*/  FFMA R57, R60, R0, R57 ;  /* 0x000000003c397223 */ /* 0x000fca0000000039 */
[----:B------:R-:W-:-:S05]  /*1bb0*/  F2FP.TF32.F32.PACK_B R57, R57 ;  /* 0x00000039ff39723e */ /* 0x000fca00024050ff */
[----:B------:R4:W-:Y:S01]  /*1bc0*/  @P0 STG.E desc[UR12][R8.64+0x20], R57 ;  /* 0x0000203908000986 */ /* 0x0009e2000c10190c */
[----:B------:R-:W-:Y:S05]  /*1bd0*/  @!P1 BRA `(.L_x_30) ;  /* 0x0000000000049947 */ /* 0x000fea0003800000 */
[----:B------:R0:W5:Y:S02]  /*1be0*/  LDG.E.LTC128B R22, desc[UR12][R6.64+0x24] ;  /* 0x0000240c06167981 */ /* 0x000164000c1e1920 */
.L_x_30:
[----:B------:R-:W-:Y:S05]  /*1bf0*/  BSYNC B0 ;  /* 0x0000000000007941 */ /* 0x000fea0003800000 */
.L_x_29:
[----:B----45:R-:W-:Y:S01]  /*1c00*/  LOP3.LUT R57, R22, 0xffffe000, RZ, 0xc0, !PT ;  /* 0xffffe00016397812 */ /* 0x030fe200078ec0ff */
[----:B------:R-:W-:Y:S01]  /*1c10*/  BSSY B0, `(.L_x_31) ;  /* 0x0000008000007945 */ /* 0x000fe20003800000 */
[----:B------:R-:W-:-:S03]  /*1c20*/  ISETP.GT.AND P0, PT, R16, 0x8, P3 ;  /* 0x000000081000780c */ /* 0x000fc60001f04270 */
[----:B------:R-:W-:-:S04]  /*1c30*/  FMUL R56, R57, R14 ;  /* 0x0000000e39387220 */ /* 0x000fc80000400000 */
[----:B------:R-:W-:-:S05]  /*1c40*/  FFMA R61, R61, R0, R56 ;  /* 0x000000003d3d7223 */ /* 0x000fca0000000038 */
[----:B------:R-:W-:-:S05]  /*1c50*/  F2FP.TF32.F32.PACK_B R61, R61 ;  /* 0x0000003dff3d723e */ /* 0x000fca00024050ff */
[----:B------:R4:W-:Y:S01]  /*1c60*/  @P1 STG.E desc[UR12][R8.64+0x24], R61 ;  /* 0x0000243d08001986 */ /* 0x0009e2000c10190c */
[----:B------:R-:W-:Y:S05]  /*1c70*/  @!P0 BRA `(.L_x_32) ;  /* 0x0000000000048947 */ /* 0x000fea0003800000 */
[----:B------:R0:W5:Y:S02]  /*1c80*/  LDG.E.LTC128B R22, desc[UR12][R12.64+0x20] ;  /* 0x0000200c0c167981 */ /* 0x000164000c1e1920 */
.L_x_32:
[----:B------:R-:W-:Y:S05]  /*1c90*/  BSYNC B0 ;  /* 0x0000000000007941 */ /* 0x000fea0003800000 */
.L_x_31:
[----:B-----5:R-:W-:Y:S01]  /*1ca0*/  LOP3.LUT R57, R22, 0xffffe000, RZ, 0xc0, !PT ;  /* 0xffffe00016397812 */ /* 0x020fe200078ec0ff */
[----:B------:R-:W-:Y:S01]  /*1cb0*/  BSSY B0, `(.L_x_33) ;  /* 0x0000009000007945 */ /* 0x000fe20003800000 */
[----:B------:R-:W-:-:S03]  /*1cc0*/  ISETP.GT.AND P1, PT, R16, 0x8, P2 ;  /* 0x000000081000780c */ /* 0x000fc60001724270 */
[----:B------:R-:W-:-:S04]  /*1cd0*/  FMUL R57, R57, R14 ;  /* 0x0000000e39397220 */ /* 0x000fc80000400000 */
[----:B0-----:R-:W-:Y:S01]  /*1ce0*/  FFMA R59, R62, R0, R57 ;  /* 0x000000003e3b7223 */ /* 0x001fe20000000039 */
[----:B------:R-:W-:-:S04]  /*1cf0*/  IMAD.SHL.U32 R57, R17, 0x4, RZ ;  /* 0x0000000411397824 */ /* 0x000fc800078e00ff */
[----:B------:R-:W-:-:S05]  /*1d00*/  F2FP.TF32.F32.PACK_B R59, R59 ;  /* 0x0000003bff3b723e */ /* 0x000fca00024050ff */
[----:B------:R0:W-:Y:S01]  /*1d10*/  @P0 STG.E desc[UR12][R20.64+0x20], R59 ;  /* 0x0000203b14000986 */ /* 0x0001e2000c10190c */
[----:B------:R-:W-:Y:S05]  /*1d20*/  @!P1 BRA `(.L_x_34) ;  /* 0x0000000000049947 */ /* 0x000fea0003800000 */
[----:B------:R0:W5:Y:S02]  /*1d30*/  LDG.E.LTC128B R22, desc[UR12][R12.64+0x24] ;  /* 0x0000240c0c167981 */ /* 0x000164000c1e1920 */
.L_x_34:
[----:B------:R-:W-:Y:S05]  /*1d40*/  BSYNC B0 ;  /* 0x0000000000007941 */ /* 0x000fea0003800000 */
.L_x_33:
[----:B0----5:R-:W-:Y:S01]  /*1d50*/  LOP3.LUT R59, R22, 0xffffe000, RZ, 0xc0, !PT ;  /* 0xffffe000163b7812 */ /* 0x021fe200078ec0ff */
[----:B------:R-:W-:Y:S01]  /*1d60*/  BSSY B0, `(.L_x_35) ;  /* 0x000000d000007945 */ /* 0x000fe20003800000 */
[----:B------:R-:W-:Y:S02]  /*1d70*/  SHF.L.U64.HI R17, R17, 0x2, R18 ;  /* 0x0000000211117819 */ /* 0x000fe40000010212 */
[----:B------:R-:W-:Y:S01]  /*1d80*/  IADD3 R18, P0, P2, R57, R8, R23 ;  /* 0x0000000839127210 */ /* 0x000fe20007a1e017 */
[----:B------:R-:W-:Y:S01]  /*1d90*/  FMUL R56, R59, R14 ;  /* 0x0000000e3b387220 */ /* 0x000fe20000400000 */
[----:B------:R-:W-:Y:S02]  /*1da0*/  ISETP.GT.AND P3, PT, R15, 0x10, PT ;  /* 0x000000100f00780c */ /* 0x000fe40003f64270 */
[----:B------:R-:W-:Y:S01]  /*1db0*/  IADD3.X R19, R17, R9, R19, P0, P2 ;  /* 0x0000000911137210 */ /* 0x000fe200007e4413 */
[----:B------:R-:W-:Y:S01]  /*1dc0*/  FFMA R63, R63, R0, R56 ;  /* 0x000000003f3f7223 */ /* 0x000fe20000000038 */
[----:B------:R-:W-:-:S02]  /*1dd0*/  ISETP.GT.AND P0, PT, R16, RZ, P3 ;  /* 0x000000ff1000720c */ /* 0x000fc40001f04270 */
[----:B------:R-:W-:Y:S02]  /*1de0*/  P2R R23, PR, RZ, 0x8 ;  /* 0x00000008ff177803 */ /* 0x000fe40000000000 */
[----:B------:R-:W-:-:S05]  /*1df0*/  F2FP.TF32.F32.PACK_B R63, R63 ;  /* 0x0000003fff3f723e */ /* 0x000fca00024050ff */
[----:B------:R0:W-:Y:S04]  /*1e00*/  @P1 STG.E desc[UR12][R20.64+0x24], R63 ;  /* 0x0000243f14001986 */ /* 0x0001e8000c10190c */
[----:B------:R-:W-:Y:S05]  /*1e10*/  @!P0 BRA `(.L_x_36) ;  /* 0x0000000000048947 */ /* 0x000fea0003800000 */
[----:B------:R0:W5:Y:S02]  /*1e20*/  LDG.E.LTC128B R22, desc[UR12][R6.64+0x40] ;  /* 0x0000400c06167981 */ /* 0x000164000c1e1920 */
.L_x_36:
[----:B------:R-:W-:Y:S05]  /*1e30*/  BSYNC B0 ;  /* 0x0000000000007941 */ /* 0x000fea0003800000 */
.L_x_35:
[----:B-----5:R-:W-:Y:S01]  /*1e40*/  LOP3.LUT R23, R22, 0xffffe000, RZ, 0xc0, !PT ;  /* 0xffffe00016177812 */ /* 0x020fe200078ec0ff */
[----:B------:R-:W-:Y:S01]  /*1e50*/  BSSY B0, `(.L_x_37) ;  /* 0x000000a000007945 */ /* 0x000fe20003800000 */
[----:B------:R-:W-:-:S03]  /*1e60*/  ISETP.GT.AND P1, PT, R15, 0x11, PT ;  /* 0x000000110f00780c */ /* 0x000fc60003f24270 */
[----:B------:R-:W-:-:S04]  /*1e70*/  FMUL R23, R23, R14 ;  /* 0x0000000e17177220 */ /* 0x000fc80000400000 */
[----:B------:R-:W-:-:S05]  /*1e80*/  FFMA R23, R64, R0, R23 ;  /* 0x0000000040177223 */ /* 0x000fca0000000017 */
[----:B------:R-:W-:-:S05]  /*1e90*/  F2FP.TF32.F32.PACK_B R23, R23 ;  /* 0x00000017ff17723e */ /* 0x000fca00024050ff */
[----:B------:R1:W-:Y:S01]  /*1ea0*/  @P0 STG.E desc[UR12][R8.64+0x40], R23 ;  /* 0x0000401708000986 */ /* 0x0003e2000c10190c */
[----:B------:R-:W-:Y:S02]  /*1eb0*/  ISETP.GT.AND P0, PT, R16, RZ, P1 ;  /* 0x000000ff1000720c */ /* 0x000fe40000f04270 */
[----:B-1----:R-:W-:-:S11]  /*1ec0*/  P2R R23, PR, RZ, 0x2 ;  /* 0x00000002ff177803 */ /* 0x002fd60000000000 */
[----:B------:R-:W-:Y:S05]  /*1ed0*/  @!P0 BRA `(.L_x_38) ;  /* 0x0000000000048947 */ /* 0x000fea0003800000 */
[----:B------:R1:W5:Y:S02]  /*1ee0*/  LDG.E.LTC128B R22, desc[UR12][R6.64+0x44] ;  /* 0x0000440c06167981 */ /* 0x000364000c1e1920 */
.L_x_38:
[----:B------:R-:W-:Y:S05]  /*1ef0*/  BSYNC B0 ;  /* 0x0000000000007941 */ /* 0x000fea0003800000 */
.L_x_37:
[----:B-----5:R-:W-:Y:S01]  /*1f00*/  LOP3.LUT R23, R22, 0xffffe000, RZ, 0xc0, !PT ;  /* 0xffffe00016177812 */ /* 0x020fe200078ec0ff */
[----:B------:R-:W-:Y:S04]  /*1f10*/  BSSY B0, `(.L_x_39) ;  /* 0x0000008000007945 */ /* 0x000fe80003800000 */
[----:B------:R-:W-:-:S04]  /*1f20*/  FMUL R56, R23, R14 ;  /* 0x0000000e17387220 */ /* 0x000fc80000400000 */
[----:B------:R-:W-:-:S05]  /*1f30*/  FFMA R65, R65, R0, R56 ;  /* 0x0000000041417223 */ /* 0x000fca0000000038 */
[----:B------:R-:W-:-:S05]  /*1f40*/  F2FP.TF32.F32.PACK_B R65, R65 ;  /* 0x00000041ff41723e */ /* 0x000fca00024050ff */
[----:B------:R0:W-:Y:S01]  /*1f50*/  @P0 STG.E desc[UR12][R8.64+0x44], R65 ;  /* 0x0000444108000986 */ /* 0x0001e2000c10190c */
[----:B------:R-:W-:-:S13]  /*1f60*/  ISETP.GT.AND P0, PT, R16, 0x8, P3 ;  /* 0x000000081000780c */ /* 0x000fda0001f04270 */
[----:B0-----:R-:W-:Y:S05]  /*1f70*/  @!P0 BRA `(.L_x_40) ;  /* 0x0000000000048947 */ /* 0x001fea0003800000 */
[----:B------:R0:W5:Y:S02]  /*1f80*/  LDG.E.LTC128B R22, desc[UR12][R12.64+0x40] ;  /* 0x0000400c0c167981 */ /* 0x000164000c1e1920 */
.L_x_40:
[----:B------:R-:W-:Y:S05]  /*1f90*/  BSYNC B0 ;  /* 0x0000000000007941 */ /* 0x000fea0003800000 */
.L_x_39:
[----:B-----5:R-:W-:Y:S01]  /*1fa0*/  LOP3.LUT R23, R22, 0xffffe000, RZ, 0xc0, !PT ;  /* 0xffffe00016177812 */ /* 0x020fe200078ec0ff */
[----:B------:R-:W-:Y:S01]  /*1fb0*/  BSSY B0, `(.L_x_41) ;  /* 0x000000b000007945 */ /* 0x000fe20003800000 */
[----:B------:R-:W-:-:S03]  /*1fc0*/  IMAD.MOV.U32 R56, RZ, RZ, R22 ;  /* 0x000000ffff387224 */ /* 0x000fc600078e0016 */
[----:B------:R-:W-:-:S04]  /*1fd0*/  FMUL R23, R23, R14 ;  /* 0x0000000e17177220 */ /* 0x000fc80000400000 */
[----:B----4-:R-:W-:-:S05]  /*1fe0*/  FFMA R61, R66, R0, R23 ;  /* 0x00000000423d7223 */ /* 0x010fca0000000017 */
[----:B------:R-:W-:-:S05]  /*1ff0*/  F2FP.TF32.F32.PACK_B R61, R61 ;  /* 0x0000003dff3d723e */ /* 0x000fca00024050ff */
[----:B------:R4:W-:Y:S01]  /*2000*/  @P0 STG.E desc[UR12][R20.64+0x40], R61 ;  /* 0x0000403d14000986 */ /* 0x0009e2000c10190c */
[----:B------:R-:W-:-:S05]  /*2010*/  IADD3 R59, P0, R2, 0x40, RZ ;  /* 0x00000040023b7810 */ /* 0x000fca0007f1e0ff */
[----:B------:R-:W-:Y:S01]  /*2020*/  IMAD.X R23, RZ, RZ, R3, P0 ;  /* 0x000000ffff177224 */ /* 0x000fe200000e0603 */
[----:B------:R-:W-:-:S13]  /*2030*/  ISETP.GT.AND P0, PT, R16, 0x8, P1 ;  /* 0x000000081000780c */ /* 0x000fda0000f04270 */
[----:B----4-:R-:W-:Y:S05]  /*2040*/  @!P0 BRA `(.L_x_42) ;  /* 0x0000000000048947 */ /* 0x010fea0003800000 */
[----:B------:R4:W5:Y:S02]  /*2050*/  LDG.E.LTC128B R56, desc[UR12][R12.64+0x44] ;  /* 0x0000440c0c387981 */ /* 0x000964000c1e1920 */
.L_x_42:
[----:B------:R-:W-:Y:S05]  /*2060*/  BSYNC B0 ;  /* 0x0000000000007941 */ /* 0x000fea0003800000 */
.L_x_41:
[----:B-----5:R-:W-:Y:S01]  /*2070*/  LOP3.LUT R3, R56, 0xffffe000, RZ, 0xc0, !PT ;  /* 0xffffe00038037812 */ /* 0x020fe200078ec0ff */
[----:B------:R-:W-:Y:S01]  /*2080*/  IMAD.WIDE.U32 R10, R59, UR6, R10 ;  /* 0x000000063b0a7c25 */ /* 0x000fe2000f8e000a */
[----:B------:R-:W-:Y:S01]  /*2090*/  ISETP.GT.AND P2, PT, R15, 0x18, PT ;  /* 0x000000180f00780c */ /* 0x000fe20003f44270 */
[----:B------:R-:W-:Y:S02]  /*20a0*/  BSSY B0, `(.L_x_43) ;  /* 0x0000013000007945 */ /* 0x000fe40003800000 */
[----:B------:R-:W-:-:S04]  /*20b0*/  FMUL R2, R3, R14 ;  /* 0x0000000e03027220 */ /* 0x000fc80000400000 */
[----:B------:R-:W-:Y:S01]  /*20c0*/  FFMA R67, R67, R0, R2 ;  /* 0x0000000043437223 */ /* 0x000fe20000000002 */
[----:B------:R-:W-:Y:S02]  /*20d0*/  IMAD R2, R23, UR6, RZ ;  /* 0x0000000617027c24 */ /* 0x000fe4000f8e02ff */
[C---:B------:R-:W-:Y:S02]  /*20e0*/  IMAD.WIDE.U32 R22, R59.reuse, UR6, R4 ;  /* 0x000000063b167c25 */ /* 0x040fe4000f8e0004 */
[----:B------:R-:W-:Y:S02]  /*20f0*/  F2FP.TF32.F32.PACK_B R67, R67 ;  /* 0x00000043ff43723e */ /* 0x000fe400024050ff */
[----:B------:R-:W-:-:S03]  /*2100*/  IMAD R61, R59, UR7, R2 ;  /* 0x000000073b3d7c24 */ /* 0x000fc6000f8e0202 */
[----:B------:R0:W-:Y:S01]  /*2110*/  @P0 STG.E desc[UR12][R20.64+0x44], R67 ;  /* 0x0000444314000986 */ /* 0x0001e2000c10190c */
[----:B------:R-:W-:Y:S01]  /*2120*/  IMAD.IADD R3, R23, 0x1, R61 ;  /* 0x0000000117037824 */ /* 0x000fe200078e023d */
[----:B------:R-:W-:-:S04]  /*2130*/  LEA R2, P0, R22, UR8, 0x2 ;  /* 0x0000000816027c11 */ /* 0x000fc8000f8010ff */
[----:B------:R-:W-:Y:S02]  /*2140*/  LEA.HI.X R3, R22, UR9, R3, 0x2, P0 ;  /* 0x0000000916037c11 */ /* 0x000fe400080f1403 */
[----:B------:R-:W-:-:S04]  /*2150*/  IADD3 R10, P0, R4, R10, RZ ;  /* 0x0000000a040a7210 */ /* 0x000fc80007f1e0ff */
[----:B------:R-:W-:Y:S02]  /*2160*/  IADD3.X R5, R5, R61, R11, P0, !PT ;  /* 0x0000003d05057210 */ /* 0x000fe400007fe40b */
[----:B------:R-:W-:-:S04]  /*2170*/  LEA R4, P0, R10, UR8, 0x2 ;  /* 0x000000080a047c11 */ /* 0x000fc8000f8010ff */
[----:B------:R-:W-:Y:S02]  /*2180*/  LEA.HI.X R5, R10, UR9, R5, 0x2, P0 ;  /* 0x000000090a057c11 */ /* 0x000fe400080f1405 */
[----:B------:R-:W-:Y:S02]  /*2190*/  ISETP.GT.AND P0, PT, R16, RZ, P2 ;  /* 0x000000ff1000720c */ /* 0x000fe40001704270 */
[----:B------:R-:W-:-:S11]  /*21a0*/  P2R R10, PR, RZ, 0x4 ;  /* 0x00000004ff0a7803 */ /* 0x000fd60000000000 */
[----:B0-----:R-:W-:Y:S05]  /*21b0*/  @!P0 BRA `(.L_x_44) ;  /* 0x0000000000048947 */ /* 0x001fea0003800000 */
[----:B------:R0:W5:Y:S02]  /*21c0*/  LDG.E.LTC128B R56, desc[UR12][R6.64+0x60] ;  /* 0x0000600c06387981 */ /* 0x000164000c1e1920 */
.L_x_44:
[----:B------:R-:W-:Y:S05]  /*21d0*/  BSYNC B0 ;  /* 0x0000000000007941 */ /* 0x000fea0003800000 */
.L_x_43:
[----:B-----5:R-:W-:Y:S01]  /*21e0*/  LOP3.LUT R11, R56, 0xffffe000, RZ, 0xc0, !PT ;  /* 0xffffe000380b7812 */ /* 0x020fe200078ec0ff */
[----:B------:R-:W-:Y:S01]  /*21f0*/  BSSY B0, `(.L_x_45) ;  /* 0x000000a000007945 */ /* 0x000fe20003800000 */
[----:B------:R-:W-:-:S03]  /*2200*/  ISETP.GT.AND P1, PT, R15, 0x19, PT ;  /* 0x000000190f00780c */ /* 0x000fc60003f24270 */
[----:B------:R-:W-:Y:S01]  /*2210*/  FMUL R11, R11, R14 ;  /* 0x0000000e0b0b7220 */ /* 0x000fe20000400000 */
[----:B------:R-:W-:-:S03]  /*2220*/  P2R R10, PR, RZ, 0x2 ;  /* 0x00000002ff0a7803 */ /* 0x000fc60000000000 */
[----:B------:R-:W-:-:S05]  /*2230*/  FFMA R11, R68, R0, R11 ;  /* 0x00000000440b7223 */ /* 0x000fca000000000b */
[----:B------:R-:W-:-:S05]  /*2240*/  F2FP.TF32.F32.PACK_B R11, R11 ;  /* 0x0000000bff0b723e */ /* 0x000fca00024050ff */
[----:B------:R0:W-:Y:S01]  /*2250*/  @P0 STG.E desc[UR12][R8.64+0x60], R11 ;  /* 0x0000600b08000986 */ /* 0x0001e2000c10190c */
[----:B------:R-:W-:-:S13]  /*2260*/  ISETP.GT.AND P0, PT, R16, RZ, P1 ;  /* 0x000000ff1000720c */ /* 0x000fda0000f04270 */
[----:B0-----:R-:W-:Y:S05]  /*2270*/  @!P0 BRA `(.L_x_46) ;  /* 0x0000000000048947 */ /* 0x001fea0003800000 */
[----:B------:R0:W5:Y:S02]  /*2280*/  LDG.E.LTC128B R56, desc[UR12][R6.64+0x64] ;  /* 0x0000640c06387981 */ /* 0x000164000c1e1920 */
.L_x_46:
[----:B------:R-:W-:Y:S05]  /*2290*/  BSYNC B0 ;  /* 0x0000000000007941 */ /* 0x000fea0003800000 */
.L_x_45:
        /* <DEDUP_REMOVED lines=9> */
.L_x_48:
[----:B------:R-:W-:Y:S05]  /*2330*/  BSYNC B0 ;  /* 0x0000000000007941 */ /* 0x000fea0003800000 */
.L_x_47:
        /* <DEDUP_REMOVED lines=9> */
.L_x_50:
[----:B------:R-:W-:Y:S05]  /*23d0*/  BSYNC B0 ;  /* 0x0000000000007941 */ /* 0x000fea0003800000 */
.L_x_49:
[----:B-----5:R-:W-:Y:S01]  /*23e0*/  LOP3.LUT R11, R56, 0xffffe000, RZ, 0xc0, !PT ;  /* 0xffffe000380b7812 */ /* 0x020fe200078ec0ff */
[----:B------:R-:W-:Y:S01]  /*23f0*/  BSSY B0, `(.L_x_51) ;  /* 0x000000a000007945 */ /* 0x000fe20003800000 */
[----:B------:R-:W-:-:S03]  /*2400*/  ISETP.GT.AND P2, PT, R15, 0x20, PT ;  /* 0x000000200f00780c */ /* 0x000fc60003f44270 */
[----:B------:R-:W-:-:S04]  /*2410*/  FMUL R10, R11, R14 ;  /* 0x0000000e0b0a7220 */ /* 0x000fc80000400000 */
[----:B------:R-:W-:Y:S01]  /*2420*/  FFMA R71, R71, R0, R10 ;  /* 0x0000000047477223 */ /* 0x000fe2000000000a */
[----:B------:R-:W-:-:S04]  /*2430*/  P2R R10, PR, RZ, 0x4 ;  /* 0x00000004ff0a7803 */ /* 0x000fc80000000000 */
[----:B------:R-:W-:-:S05]  /*2440*/  F2FP.TF32.F32.PACK_B R71, R71 ;  /* 0x00000047ff47723e */ /* 0x000fca00024050ff */
[----:B------:R0:W-:Y:S01]  /*2450*/  @P0 STG.E desc[UR12][R20.64+0x64], R71 ;  /* 0x0000644714000986 */ /* 0x0001e2000c10190c */
[----:B------:R-:W-:-:S13]  /*2460*/  ISETP.GT.AND P0, PT, R16, RZ, P2 ;  /* 0x000000ff1000720c */ /* 0x000fda0001704270 */
[----:B0-----:R-:W-:Y:S05]  /*2470*/  @!P0 BRA `(.L_x_52) ;  /* 0x0000000000048947 */ /* 0x001fea0003800000 */
[----:B------:R0:W5:Y:S02]  /*2480*/  LDG.E.LTC128B R56, desc[UR12][R6.64+0x80] ;  /* 0x0000800c06387981 */ /* 0x000164000c1e1920 */
.L_x_52:
[----:B------:R-:W-:Y:S05]  /*2490*/  BSYNC B0 ;  /* 0x0000000000007941 */ /* 0x000fea0003800000 */
.L_x_51:
        /* <DEDUP_REMOVED lines=11> */
.L_x_54:
[----:B------:R-:W-:Y:S05]  /*2550*/  BSYNC B0 ;  /* 0x0000000000007941 */ /* 0x000fea0003800000 */
.L_x_53:
        /* <DEDUP_REMOVED lines=9> */
.L_x_56:
[----:B------:R-:W-:Y:S05]  /*25f0*/  BSYNC B0 ;  /* 0x0000000000007941 */ /* 0x000fea0003800000 */
.L_x_55:
        /* <DEDUP_REMOVED lines=9> */
.L_x_58:
[----:B------:R-:W-:Y:S05]  /*2690*/  BSYNC B0 ;  /* 0x0000000000007941 */ /* 0x000fea0003800000 */
.L_x_57:
        /* <DEDUP_REMOVED lines=11> */
.L_x_60:
[----:B------:R-:W-:Y:S05]  /*2750*/  BSYNC B0 ;  /* 0x0000000000007941 */ /* 0x000fea0003800000 */
.L_x_59:
[----:B-----5:R-:W-:Y:S01]  /*2760*/  LOP3.LUT R11, R56, 0xffffe000, RZ, 0xc0, !PT ;  /* 0xffffe000380b7812 */ /* 0x020fe200078ec0ff */
[----:B------:R-:W-:Y:S01]  /*2770*/  BSSY B0, `(.L_x_61) ;  /* 0x0000009000007945 */ /* 0x000fe20003800000 */
[----:B------:R-:W-:-:S03]  /*2780*/  ISETP.GT.AND P4, PT, R15, 0x29, PT ;  /* 0x000000290f00780c */ /* 0x000fc60003f84270 */
[----:B------:R-:W-:-:S04]  /*2790*/  FMUL R11, R11, R14 ;  /* 0x0000000e0b0b7220 */ /* 0x000fc80000400000 */
[----:B------:R-:W-:-:S05]  /*27a0*/  FFMA R11, R76, R0, R11 ;  /* 0x000000004c0b7223 */ /* 0x000fca000000000b */
[----:B------:R-:W-:-:S05]  /*27b0*/  F2FP.TF32.F32.PACK_B R11, R11 ;  /* 0x0000000bff0b723e */ /* 0x000fca00024050ff */
[----:B------:R0:W-:Y:S01]  /*27c0*/  @P0 STG.E desc[UR12][R8.64+0xa0], R11 ;  /* 0x0000a00b08000986 */ /* 0x0001e2000c10190c */
[----:B------:R-:W-:-:S13]  /*27d0*/  ISETP.GT.AND P0, PT, R16, RZ, P4 ;  /* 0x000000ff1000720c */ /* 0x000fda0002704270 */
[----:B0-----:R-:W-:Y:S05]  /*27e0*/  @!P0 BRA `(.L_x_62) ;  /* 0x0000000000048947 */ /* 0x001fea0003800000 */
[----:B------:R0:W5:Y:S02]  /*27f0*/  LDG.E.LTC128B R56, desc[UR12][R6.64+0xa4] ;  /* 0x0000a40c06387981 */ /* 0x000164000c1e1920 */
.L_x_62:
[----:B------:R-:W-:Y:S05]  /*2800*/  BSYNC B0 ;  /* 0x0000000000007941 */ /* 0x000fea0003800000 */
.L_x_61:
        /* <DEDUP_REMOVED lines=9> */
.L_x_64:
[----:B------:R-:W-:Y:S05]  /*28a0*/  BSYNC B0 ;  /* 0x0000000000007941 */ /* 0x000fea0003800000 */
.L_x_63:
        /* <DEDUP_REMOVED lines=9> */
.L_x_66:
[----:B------:R-:W-:Y:S05]  /*2940*/  BSYNC B0 ;  /* 0x0000000000007941 */ /* 0x000fea0003800000 */
.L_x_65:
        /* <DEDUP_REMOVED lines=10> */
.L_x_68:
[----:B------:R-:W-:Y:S05]  /*29f0*/  BSYNC B0 ;  /* 0x0000000000007941 */ /* 0x000fea0003800000 */
.L_x_67:
        /* <DEDUP_REMOVED lines=10> */
.L_x_70:
[----:B------:R-:W-:Y:S05]  /*2aa0*/  BSYNC B0 ;  /* 0x0000000000007941 */ /* 0x000fea0003800000 */
.L_x_69:
        /* <DEDUP_REMOVED lines=9> */
.L_x_72:
[----:B------:R-:W-:Y:S05]  /*2b40*/  BSYNC B0 ;  /* 0x0000000000007941 */ /* 0x000fea0003800000 */
.L_x_71:
        /* <DEDUP_REMOVED lines=9> */
.L_x_74:
[----:B------:R-:W-:Y:S05]  /*2be0*/  BSYNC B0 ;  /* 0x0000000000007941 */ /* 0x000fea0003800000 */
.L_x_73:
        /* <DEDUP_REMOVED lines=10> */
.L_x_76:
[----:B------:R-:W-:Y:S05]  /*2c90*/  BSYNC B0 ;  /* 0x0000000000007941 */ /* 0x000fea0003800000 */
.L_x_75:
[----:B-----5:R-:W-:Y:S01]  /*2ca0*/  LOP3.LUT R11, R56, 0xffffe000, RZ, 0xc0, !PT ;  /* 0xffffe000380b7812 */ /* 0x020fe200078ec0ff */
[----:B------:R-:W-:Y:S04]  /*2cb0*/  BSSY B0, `(.L_x_77) ;  /* 0x000000d000007945 */ /* 0x000fe80003800000 */
[----:B------:R-:W-:-:S04]  /*2cc0*/  FMUL R11, R11, R14 ;  /* 0x0000000e0b0b7220 */ /* 0x000fc80000400000 */
[----:B------:R-:W-:-:S05]  /*2cd0*/  FFMA R59, R84, R0, R11 ;  /* 0x00000000543b7223 */ /* 0x000fca000000000b */
[----:B------:R-:W-:-:S05]  /*2ce0*/  F2FP.TF32.F32.PACK_B R59, R59 ;  /* 0x0000003bff3b723e */ /* 0x000fca00024050ff */
[----:B------:R0:W-:Y:S01]  /*2cf0*/  @P0 STG.E desc[UR12][R8.64+0xe0], R59 ;  /* 0x0000e03b08000986 */ /* 0x0001e2000c10190c */
[----:B------:R-:W-:-:S05]  /*2d00*/  IADD3 R22, P0, R57, R20, RZ ;  /* 0x0000001439167210 */ /* 0x000fca0007f1e0ff */
[----:B------:R-:W-:Y:S01]  /*2d10*/  IMAD.X R23, R17, 0x1, R21, P0 ;  /* 0x0000000111177824 */ /* 0x000fe200000e0615 */
[----:B------:R-:W-:-:S05]  /*2d20*/  IADD3 R10, P0, R57, R8, RZ ;  /* 0x00000008390a7210 */ /* 0x000fca0007f1e0ff */
[----:B------:R-:W-:Y:S01]  /*2d30*/  IMAD.X R11, R17, 0x1, R9, P0 ;  /* 0x00000001110b7824 */ /* 0x000fe200000e0609 */
[----:B------:R-:W-:-:S04]  /*2d40*/  ISETP.GT.AND P0, PT, R15, 0x39, PT ;  /* 0x000000390f00780c */ /* 0x000fc80003f04270 */
[----:B------:R-:W-:-:S13]  /*2d50*/  ISETP.GT.AND P5, PT, R16, RZ, P0 ;  /* 0x000000ff1000720c */ /* 0x000fda00007a4270 */
[----:B0-----:R-:W-:Y:S05]  /*2d60*/  @!P5 BRA `(.L_x_78) ;  /* 0x000000000004d947 */ /* 0x001fea0003800000 */
[----:B------:R0:W5:Y:S02]  /*2d70*/  LDG.E.LTC128B R56, desc[UR12][R6.64+0xe4] ;  /* 0x0000e40c06387981 */ /* 0x000164000c1e1920 */
.L_x_78:
[----:B------:R-:W-:Y:S05]  /*2d80*/  BSYNC B0 ;  /* 0x0000000000007941 */ /* 0x000fea0003800000 */
.L_x_77:
[----:B01-3-5:R-:W-:Y:S01]  /*2d90*/  LOP3.LUT R7, R56, 0xffffe000, RZ, 0xc0, !PT ;  /* 0xffffe00038077812 */ /* 0x02bfe200078ec0ff */
        /* <DEDUP_REMOVED lines=8> */
.L_x_80:
[----:B------:R-:W-:Y:S05]  /*2e20*/  BSYNC B0 ;  /* 0x0000000000007941 */ /* 0x000fea0003800000 */
.L_x_79:
[----:B-----5:R-:W-:Y:S01]  /*2e30*/  LOP3.LUT R7, R56, 0xffffe000, RZ, 0xc0, !PT ;  /* 0xffffe00038077812 */ /* 0x020fe200078ec0ff */
[----:B------:R-:W-:Y:S04]  /*2e40*/  BSSY B0, `(.L_x_81) ;  /* 0x0000008000007945 */ /* 0x000fe80003800000 */
[----:B------:R-:W-:-:S04]  /*2e50*/  FMUL R7, R7, R14 ;  /* 0x0000000e07077220 */ /* 0x000fc80000400000 */
[----:B------:R-:W-:-:S05]  /*2e60*/  FFMA R7, R86, R0, R7 ;  /* 0x0000000056077223 */ /* 0x000fca0000000007 */
[----:B------:R-:W-:-:S05]  /*2e70*/  F2FP.TF32.F32.PACK_B R7, R7 ;  /* 0x00000007ff07723e */ /* 0x000fca00024050ff */
[----:B------:R1:W-:Y:S01]  /*2e80*/  @P5 STG.E desc[UR12][R20.64+0xe0], R7 ;  /* 0x0000e00714005986 */ /* 0x0003e2000c10190c */
[----:B------:R-:W-:-:S13]  /*2e90*/  ISETP.GT.AND P5, PT, R16, 0x8, P0 ;  /* 0x000000081000780c */ /* 0x000fda00007a4270 */
[----:B-1----:R-:W-:Y:S05]  /*2ea0*/  @!P5 BRA `(.L_x_82) ;  /* 0x000000000004d947 */ /* 0x002fea0003800000 */
[----:B------:R1:W5:Y:S02]  /*2eb0*/  LDG.E.LTC128B R56, desc[UR12][R12.64+0xe4] ;  /* 0x0000e40c0c387981 */ /* 0x000364000c1e1920 */
.L_x_82:
[----:B------:R-:W-:Y:S05]  /*2ec0*/  BSYNC B0 ;  /* 0x0000000000007941 */ /* 0x000fea0003800000 */
.L_x_81:
[----:B-----5:R-:W-:-:S05]  /*2ed0*/  LOP3.LUT R7, R56, 0xffffe000, RZ, 0xc0, !PT ;  /* 0xffffe00038077812 */ /* 0x020fca00078ec0ff */
[----:B------:R-:W-:-:S04]  /*2ee0*/  FMUL R6, R7, R14 ;  /* 0x0000000e07067220 */ /* 0x000fc80000400000 */
[----:B------:R-:W-:-:S05]  /*2ef0*/  FFMA R87, R87, R0, R6 ;  /* 0x0000000057577223 */ /* 0x000fca0000000006 */
[----:B------:R-:W-:-:S05]  /*2f00*/  F2FP.TF32.F32.PACK_B R87, R87 ;  /* 0x00000057ff57723e */ /* 0x000fca00024050ff */
[----:B------:R3:W-:Y:S01]  /*2f10*/  @P5 STG.E desc[UR12][R20.64+0xe4], R87 ;  /* 0x0000e45714005986 */ /* 0x0007e2000c10190c */
[----:B------:R-:W-:-:S04]  /*2f20*/  ISETP.GT.AND P5, PT, R15, RZ, PT ;  /* 0x000000ff0f00720c */ /* 0x000fc80003fa4270 */
[----:B------:R-:W-:-:S13]  /*2f30*/  ISETP.GT.AND P5, PT, R16, 0x40, P5 ;  /* 0x000000401000780c */ /* 0x000fda0002fa4270 */
[----:B------:R-:W2:Y:S01]  /*2f40*/  @P5 LDG.E.LTC128B R56, desc[UR12][R2.64] ;  /* 0x0000000c02385981 */ /* 0x000ea2000c1e1920 */
[----:B------:R-:W-:Y:S01]  /*2f50*/  BSSY B0, `(.L_x_83) ;  /* 0x000000a000007945 */ /* 0x000fe20003800000 */
[----:B--2---:R-:W-:-:S05]  /*2f60*/  LOP3.LUT R7, R56, 0xffffe000, RZ, 0xc0, !PT ;  /* 0xffffe00038077812 */ /* 0x004fca00078ec0ff */
[----:B------:R-:W-:-:S04]  /*2f70*/  FMUL R7, R7, R14 ;  /* 0x0000000e07077220 */ /* 0x000fc80000400000 */
[----:B------:R-:W-:-:S05]  /*2f80*/  FFMA R7, R24, R0, R7 ;  /* 0x0000000018077223 */ /* 0x000fca0000000007 */
[----:B------:R-:W-:-:S05]  /*2f90*/  F2FP.TF32.F32.PACK_B R7, R7 ;  /* 0x00000007ff07723e */ /* 0x000fca00024050ff */
[----:B------:R3:W-:Y:S01]  /*2fa0*/  @P5 STG.E desc[UR12][R10.64], R7 ;  /* 0x000000070a005986 */ /* 0x0007e2000c10190c */
[----:B------:R-:W-:-:S04]  /*2fb0*/  ISETP.GT.AND P5, PT, R15, 0x1, PT ;  /* 0x000000010f00780c */ /* 0x000fc80003fa4270 */
[----:B------:R-:W-:-:S13]  /*2fc0*/  ISETP.GT.AND P5, PT, R16, 0x40, P5 ;  /* 0x000000401000780c */ /* 0x000fda0002fa4270 */
[----:B---3--:R-:W-:Y:S05]  /*2fd0*/  @!P5 BRA `(.L_x_84) ;  /* 0x000000000004d947 */ /* 0x008fea0003800000 */
[----:B------:R2:W5:Y:S02]  /*2fe0*/  LDG.E.LTC128B R56, desc[UR12][R2.64+0x4] ;  /* 0x0000040c02387981 */ /* 0x000564000c1e1920 */
.L_x_84:
[----:B------:R-:W-:Y:S05]  /*2ff0*/  BSYNC B0 ;  /* 0x0000000000007941 */ /* 0x000fea0003800000 */
.L_x_83:
[----:B-----5:R-:W-:Y:S01]  /*3000*/  LOP3.LUT R7, R56, 0xffffe000, RZ, 0xc0, !PT ;  /* 0xffffe00038077812 */ /* 0x020fe200078ec0ff */
[----:B------:R-:W-:Y:S04]  /*3010*/  BSSY B0, `(.L_x_85) ;  /* 0x000000b000007945 */ /* 0x000fe80003800000 */
[----:B------:R-:W-:Y:S01]  /*3020*/  FMUL R6, R7, R14 ;  /* 0x0000000e07067220 */ /* 0x000fe20000400000 */
[----:B------:R-:W-:-:S03]  /*3030*/  @P5 IMAD.MOV.U32 R7, RZ, RZ, R11 ;  /* 0x000000ffff075224 */ /* 0x000fc600078e000b */
[----:B------:R-:W-:Y:S01]  /*3040*/  FFMA R25, R25, R0, R6 ;  /* 0x0000000019197223 */ /* 0x000fe20000000006 */
[----:B------:R-:W-:-:S04]  /*3050*/  @P5 IMAD.MOV.U32 R6, RZ, RZ, R10 ;  /* 0x000000ffff065224 */ /* 0x000fc800078e000a */
[----:B------:R-:W-:-:S05]  /*3060*/  F2FP.TF32.F32.PACK_B R25, R25 ;  /* 0x00000019ff19723e */ /* 0x000fca00024050ff */
[----:B------:R3:W-:Y:S01]  /*3070*/  @P5 STG.E desc[UR12][R6.64+0x4], R25 ;  /* 0x0000041906005986 */ /* 0x0007e2000c10190c */
[----:B------:R-:W-:-:S04]  /*3080*/  ISETP.GT.AND P5, PT, R15, RZ, PT ;  /* 0x000000ff0f00720c */ /* 0x000fc80003fa4270 */
[----:B------:R-:W-:-:S13]  /*3090*/  ISETP.GT.AND P5, PT, R16, 0x48, P5 ;  /* 0x000000481000780c */ /* 0x000fda0002fa4270 */
[----:B---3--:R-:W-:Y:S05]  /*30a0*/  @!P5 BRA `(.L_x_86) ;  /* 0x000000000004d947 */ /* 0x008fea0003800000 */
[----:B------:R3:W5:Y:S02]  /*30b0*/  LDG.E.LTC128B R56, desc[UR12][R4.64] ;  /* 0x0000000c04387981 */ /* 0x000764000c1e1920 */
.L_x_86:
[----:B------:R-:W-:Y:S05]  /*30c0*/  BSYNC B0 ;  /* 0x0000000000007941 */ /* 0x000fea0003800000 */
.L_x_85:
[----:B-----5:R-:W-:Y:S01]  /*30d0*/  LOP3.LUT R7, R56, 0xffffe000, RZ, 0xc0, !PT ;  /* 0xffffe00038077812 */ /* 0x020fe200078ec0ff */
[----:B------:R-:W-:Y:S04]  /*30e0*/  BSSY B0, `(.L_x_87) ;  /* 0x0000009000007945 */ /* 0x000fe80003800000 */
[----:B------:R-:W-:-:S04]  /*30f0*/  FMUL R7, R7, R14 ;  /* 0x0000000e07077220 */ /* 0x000fc80000400000 */
[----:B------:R-:W-:-:S05]  /*3100*/  FFMA R7, R26, R0, R7 ;  /* 0x000000001a077223 */ /* 0x000fca0000000007 */
[----:B------:R-:W-:-:S05]  /*3110*/  F2FP.TF32.F32.PACK_B R7, R7 ;  /* 0x00000007ff07723e */ /* 0x000fca00024050ff */
[----:B------:R0:W-:Y:S01]  /*3120*/  @P5 STG.E desc[UR12][R22.64], R7 ;  /* 0x0000000716005986 */ /* 0x0001e2000c10190c */
[----:B------:R-:W-:-:S04]  /*3130*/  ISETP.GT.AND P5, PT, R15, 0x1, PT ;  /* 0x000000010f00780c */ /* 0x000fc80003fa4270 */
[----:B------:R-:W-:-:S13]  /*3140*/  ISETP.GT.AND P5, PT, R16, 0x48, P5 ;  /* 0x000000481000780c */ /* 0x000fda0002fa4270 */
[----:B0-----:R-:W-:Y:S05]  /*3150*/  @!P5 BRA `(.L_x_88) ;  /* 0x000000000004d947 */ /* 0x001fea0003800000 */
[----:B------:R0:W5:Y:S02]  /*3160*/  LDG.E.LTC128B R56, desc[UR12][R4.64+0x4] ;  /* 0x0000040c04387981 */ /* 0x000164000c1e1920 */
.L_x_88:
[----:B------:R-:W-:Y:S05]  /*3170*/  BSYNC B0 ;  /* 0x0000000000007941 */ /* 0x000fea0003800000 */
.L_x_87:
        /* <DEDUP_REMOVED lines=10> */
.L_x_90:
[----:B------:R-:W-:Y:S05]  /*3220*/  BSYNC B0 ;  /* 0x0000000000007941 */ /* 0x000fea0003800000 */
.L_x_89:
[----:B-----5:R-:W-:Y:S01]  /*3230*/  LOP3.LUT R7, R56, 0xffffe000, RZ, 0xc0, !PT ;  /* 0xffffe00038077812 */ /* 0x020fe200078ec0ff */
[----:B------:R-:W-:Y:S01]  /*3240*/  @P5 IMAD.MOV.U32 R6, RZ, RZ, R10 ;  /* 0x000000ffff065224 */ /* 0x000fe200078e000a */
[----:B------:R-:W-:Y:S03]  /*3250*/  BSSY B0, `(.L_x_91) ;  /* 0x000000a000007945 */ /* 0x000fe60003800000 */
[----:B------:R-:W-:-:S04]  /*3260*/  FMUL R7, R7, R14 ;  /* 0x0000000e07077220 */ /* 0x000fc80000400000 */
[----:B------:R-:W-:Y:S01]  /*3270*/  FFMA R9, R28, R0, R7 ;  /* 0x000000001c097223 */ /* 0x000fe20000000007 */
[----:B------:R-:W-:-:S04]  /*3280*/  @P5 IMAD.MOV.U32 R7, RZ, RZ, R11 ;  /* 0x000000ffff075224 */ /* 0x000fc800078e000b */
[----:B------:R-:W-:-:S05]  /*3290*/  F2FP.TF32.F32.PACK_B R9, R9 ;  /* 0x00000009ff09723e */ /* 0x000fca00024050ff */
[----:B------:R0:W-:Y:S01]  /*32a0*/  @P5 STG.E desc[UR12][R6.64+0x20], R9 ;  /* 0x0000200906005986 */ /* 0x0001e2000c10190c */
[----:B------:R-:W-:-:S04]  /*32b0*/  ISETP.GT.AND P5, PT, R15, 0x9, PT ;  /* 0x000000090f00780c */ /* 0x000fc80003fa4270 */
[----:B------:R-:W-:-:S13]  /*32c0*/  ISETP.GT.AND P5, PT, R16, 0x40, P5 ;  /* 0x000000401000780c */ /* 0x000fda0002fa4270 */
[----:B0-----:R-:W-:Y:S05]  /*32d0*/  @!P5 BRA `(.L_x_92) ;  /* 0x000000000004d947 */ /* 0x001fea0003800000 */
[----:B------:R0:W5:Y:S02]  /*32e0*/  LDG.E.LTC128B R56, desc[UR12][R2.64+0x24] ;  /* 0x0000240c02387981 */ /* 0x000164000c1e1920 */
.L_x_92:
[----:B------:R-:W-:Y:S05]  /*32f0*/  BSYNC B0 ;  /* 0x0000000000007941 */ /* 0x000fea0003800000 */
.L_x_91:
        /* <DEDUP_REMOVED lines=12> */
.L_x_94:
[----:B------:R-:W-:Y:S05]  /*33c0*/  BSYNC B0 ;  /* 0x0000000000007941 */ /* 0x000fea0003800000 */
.L_x_93:
        /* <DEDUP_REMOVED lines=10> */
.L_x_96:
[----:B------:R-:W-:Y:S05]  /*3470*/  BSYNC B0 ;  /* 0x0000000000007941 */ /* 0x000fea0003800000 */
.L_x_95:
        /* <DEDUP_REMOVED lines=12> */
.L_x_98:
[----:B------:R-:W-:Y:S05]  /*3540*/  BSYNC B0 ;  /* 0x0000000000007941 */ /* 0x000fea0003800000 */
.L_x_97:
        /* <DEDUP_REMOVED lines=12> */
.L_x_100:
[----:B------:R-:W-:Y:S05]  /*3610*/  BSYNC B0 ;  /* 0x0000000000007941 */ /* 0x000fea0003800000 */
.L_x_99:
        /* <DEDUP_REMOVED lines=12> */
.L_x_102:
[----:B------:R-:W-:Y:S05]  /*36e0*/  BSYNC B0 ;  /* 0x0000000000007941 */ /* 0x000fea0003800000 */
.L_x_101:
        /* <DEDUP_REMOVED lines=12> */
.L_x_104:
[----:B------:R-:W-:Y:S05]  /*37b0*/  BSYNC B0 ;  /* 0x0000000000007941 */ /* 0x000fea0003800000 */
.L_x_103:
        /* <DEDUP_REMOVED lines=12> */
.L_x_106:
[----:B------:R-:W-:Y:S05]  /*3880*/  BSYNC B0 ;  /* 0x0000000000007941 */ /* 0x000fea0003800000 */
.L_x_105:
        /* <DEDUP_REMOVED lines=12> */
.L_x_108:
[----:B------:R-:W-:Y:S05]  /*3950*/  BSYNC B0 ;  /* 0x0000000000007941 */ /* 0x000fea0003800000 */
.L_x_107:
        /* <DEDUP_REMOVED lines=12> */
.L_x_110:
[----:B------:R-:W-:Y:S05]  /*3a20*/  BSYNC B0 ;  /* 0x0000000000007941 */ /* 0x000fea0003800000 */
.L_x_109:
        /* <DEDUP_REMOVED lines=12> */
.L_x_112:
[----:B------:R-:W-:Y:S05]  /*3af0*/  BSYNC B0 ;  /* 0x0000000000007941 */ /* 0x000fea0003800000 */
.L_x_111:
        /* <DEDUP_REMOVED lines=12> */
.L_x_114:
[----:B------:R-:W-:Y:S05]  /*3bc0*/  BSYNC B0 ;  /* 0x0000000000007941 */ /* 0x000fea0003800000 */
.L_x_113:
        /* <DEDUP_REMOVED lines=12> */
.L_x_116:
[----:B------:R-:W-:Y:S05]  /*3c90*/  BSYNC B0 ;  /* 0x0000000000007941 */ /* 0x000fea0003800000 */
.L_x_115:
        /* <DEDUP_REMOVED lines=12> */
.L_x_118:
[----:B------:R-:W-:Y:S05]  /*3d60*/  BSYNC B0 ;  /* 0x0000000000007941 */ /* 0x000fea0003800000 */
.L_x_117:
        /* <DEDUP_REMOVED lines=12> */
.L_x_120:
[----:B------:R-:W-:Y:S05]  /*3e30*/  BSYNC B0 ;  /* 0x0000000000007941 */ /* 0x000fea0003800000 */
.L_x_119:
        /* <DEDUP_REMOVED lines=8> */
[----:B------:R-:W-:-:S13]  /*3ec0*/  ISETP.GT.AND P5, PT, R16, 0x40, P6 ;  /* 0x000000401000780c */ /* 0x000fda00037a4270 */
[----:B0-----:R-:W-:Y:S05]  /*3ed0*/  @!P5 BRA `(.L_x_122) ;  /* 0x000000000004d947 */ /* 0x001fea0003800000 */
[----:B------:R0:W5:Y:S02]  /*3ee0*/  LDG.E.LTC128B R56, desc[UR12][R2.64+0xa0] ;  /* 0x0000a00c02387981 */ /* 0x000164000c1e1920 */
.L_x_122:
[----:B------:R-:W-:Y:S05]  /*3ef0*/  BSYNC B0 ;  /* 0x0000000000007941 */ /* 0x000fea0003800000 */
.L_x_121:
        /* <DEDUP_REMOVED lines=8> */
[----:B------:R-:W-:-:S13]  /*3f80*/  ISETP.GT.AND P5, PT, R16, 0x40, P4 ;  /* 0x000000401000780c */ /* 0x000fda00027a4270 */
[----:B0-----:R-:W-:Y:S05]  /*3f90*/  @!P5 BRA `(.L_x_124) ;  /* 0x000000000004d947 */ /* 0x001fea0003800000 */
[----:B------:R0:W5:Y:S02]  /*3fa0*/  LDG.E.LTC128B R56, desc[UR12][R2.64+0xa4] ;  /* 0x0000a40c02387981 */ /* 0x000164000c1e1920 */
.L_x_124:
[----:B------:R-:W-:Y:S05]  /*3fb0*/  BSYNC B0 ;  /* 0x0000000000007941 */ /* 0x000fea0003800000 */
.L_x_123:
[----:B-----5:R-:W-:Y:S01]  /*3fc0*/  LOP3.LUT R7, R56, 0xffffe000, RZ, 0xc0, !PT ;  /* 0xffffe00038077812 */ /* 0x020fe200078ec0ff */
[----:B------:R-:W-:Y:S01]  /*3fd0*/  BSSY B0, `(.L_x_125) ;  /* 0x000000a000007945 */ /* 0x000fe20003800000 */
[----:B------:R-:W-:-:S03]  /*3fe0*/  ISETP.GT.AND P6, PT, R16, 0x48, P6 ;  /* 0x000000481000780c */ /* 0x000fc600037c4270 */
[----:B------:R-:W-:Y:S01]  /*3ff0*/  FMUL R6, R7, R14 ;  /* 0x0000000e07067220 */ /* 0x000fe20000400000 */
[----:B------:R-:W-:-:S03]  /*4000*/  @P5 IMAD.MOV.U32 R7, RZ, RZ, R11 ;  /* 0x000000ffff075224 */ /* 0x000fc600078e000b */
[----:B------:R-:W-:Y:S01]  /*4010*/  FFMA R45, R45, R0, R6 ;  /* 0x000000002d2d7223 */ /* 0x000fe20000000006 */
[----:B------:R-:W-:-:S04]  /*4020*/  @P5 IMAD.MOV.U32 R6, RZ, RZ, R10 ;  /* 0x000000ffff065224 */ /* 0x000fc800078e000a */
[----:B------:R-:W-:-:S05]  /*4030*/  F2FP.TF32.F32.PACK_B R45, R45 ;  /* 0x0000002dff2d723e */ /* 0x000fca00024050ff */
[----:B------:R0:W-:Y:S01]  /*4040*/  @P5 STG.E desc[UR12][R6.64+0xa4], R45 ;  /* 0x0000a42d06005986 */ /* 0x0001e2000c10190c */
[----:B------:R-:W-:Y:S05]  /*4050*/  @!P6 BRA `(.L_x_126) ;  /* 0x000000000004e947 */ /* 0x000fea0003800000 */
[----:B------:R0:W5:Y:S02]  /*4060*/  LDG.E.LTC128B R56, desc[UR12][R4.64+0xa0] ;  /* 0x0000a00c04387981 */ /* 0x000164000c1e1920 */
.L_x_126:
[----:B------:R-:W-:Y:S05]  /*4070*/  BSYNC B0 ;  /* 0x0000000000007941 */ /* 0x000fea0003800000 */
.L_x_125:
[----:B0----5:R-:W-:Y:S01]  /*4080*/  LOP3.LUT R7, R56, 0xffffe000, RZ, 0xc0, !PT ;  /* 0xffffe00038077812 */ /* 0x021fe200078ec0ff */
[----:B------:R-:W-:Y:S01]  /*4090*/  @P6 IMAD.MOV.U32 R6, RZ, RZ, R18 ;  /* 0x000000ffff066224 */ /* 0x000fe200078e0012 */
[----:B------:R-:W-:Y:S01]  /*40a0*/  ISETP.GT.AND P4, PT, R16, 0x48, P4 ;  /* 0x000000481000780c */ /* 0x000fe20002784270 */
[----:B------:R-:W-:Y:S02]  /*40b0*/  BSSY B0, `(.L_x_127) ;  /* 0x0000008000007945 */ /* 0x000fe40003800000 */
[----:B------:R-:W-:-:S04]  /*40c0*/  FMUL R7, R7, R14 ;  /* 0x0000000e07077220 */ /* 0x000fc80000400000 */
[----:B------:R-:W-:Y:S01]  /*40d0*/  FFMA R9, R46, R0, R7 ;  /* 0x000000002e097223 */ /* 0x000fe20000000007 */
[----:B------:R-:W-:-:S04]  /*40e0*/  @P6 IMAD.MOV.U32 R7, RZ, RZ, R19 ;  /* 0x000000ffff076224 */ /* 0x000fc800078e0013 */
[----:B------:R-:W-:-:S05]  /*40f0*/  F2FP.TF32.F32.PACK_B R9, R9 ;  /* 0x00000009ff09723e */ /* 0x000fca00024050ff */
[----:B------:R0:W-:Y:S01]  /*4100*/  @P6 STG.E desc[UR12][R6.64+0xa0], R9 ;  /* 0x0000a00906006986 */ /* 0x0001e2000c10190c */
[----:B------:R-:W-:Y:S05]  /*4110*/  @!P4 BRA `(.L_x_128) ;  /* 0x000000000004c947 */ /* 0x000fea0003800000 */
[----:B------:R0:W5:Y:S02]  /*4120*/  LDG.E.LTC128B R56, desc[UR12][R4.64+0xa4] ;  /* 0x0000a40c04387981 */ /* 0x000164000c1e1920 */
.L_x_128:
[----:B------:R-:W-:Y:S05]  /*4130*/  BSYNC B0 ;  /* 0x0000000000007941 */ /* 0x000fea0003800000 */
.L_x_127:
[----:B0----5:R-:W-:Y:S01]  /*4140*/  LOP3.LUT R7, R56, 0xffffe000, RZ, 0xc0, !PT ;  /* 0xffffe00038077812 */ /* 0x021fe200078ec0ff */
        /* <DEDUP_REMOVED lines=10> */
.L_x_130:
[----:B------:R-:W-:Y:S05]  /*41f0*/  BSYNC B0 ;  /* 0x0000000000007941 */ /* 0x000fea0003800000 */
.L_x_129:
        /* <DEDUP_REMOVED lines=11> */
.L_x_132:
[----:B------:R-:W-:Y:S05]  /*42b0*/  BSYNC B0 ;  /* 0x0000000000007941 */ /* 0x000fea0003800000 */
.L_x_131:
        /* <DEDUP_REMOVED lines=11> */
.L_x_134:
[----:B------:R-:W-:Y:S05]  /*4370*/  BSYNC B0 ;  /* 0x0000000000007941 */ /* 0x000fea0003800000 */
.L_x_133:
        /* <DEDUP_REMOVED lines=11> */
.L_x_136:
[----:B------:R-:W-:Y:S05]  /*4430*/  BSYNC B0 ;  /* 0x0000000000007941 */ /* 0x000fea0003800000 */
.L_x_135:
        /* <DEDUP_REMOVED lines=11> */
.L_x_138:
[----:B------:R-:W-:Y:S05]  /*44f0*/  BSYNC B0 ;  /* 0x0000000000007941 */ /* 0x000fea0003800000 */
.L_x_137:
        /* <DEDUP_REMOVED lines=11> */
.L_x_140:
[----:B------:R-:W-:Y:S05]  /*45b0*/  BSYNC B0 ;  /* 0x0000000000007941 */ /* 0x000fea0003800000 */
.L_x_139:
[----:B0-2--5:R-:W-:Y:S01]  /*45c0*/  LOP3.LUT R3, R56, 0xffffe000, RZ, 0xc0, !PT ;  /* 0xffffe00038037812 */ /* 0x025fe200078ec0ff */
        /* <DEDUP_REMOVED lines=8> */
.L_x_142:
[----:B------:R-:W-:Y:S05]  /*4650*/  BSYNC B0 ;  /* 0x0000000000007941 */ /* 0x000fea0003800000 */
.L_x_141:
[----:B-----5:R-:W-:Y:S01]  /*4660*/  LOP3.LUT R3, R56, 0xffffe000, RZ, 0xc0, !PT ;  /* 0xffffe00038037812 */ /* 0x020fe200078ec0ff */
        /* <DEDUP_REMOVED lines=10> */
.L_x_144:
[----:B------:R-:W-:Y:S05]  /*4710*/  BSYNC B0 ;  /* 0x0000000000007941 */ /* 0x000fea0003800000 */
.L_x_143:
[----:B0----5:R-:W-:-:S05]  /*4720*/  LOP3.LUT R3, R56, 0xffffe000, RZ, 0xc0, !PT ;  /* 0xffffe00038037812 */ /* 0x021fca00078ec0ff */
[----:B------:R-:W-:-:S04]  /*4730*/  FMUL R14, R3, R14 ;  /* 0x0000000e030e7220 */ /* 0x000fc80000400000 */
[----:B------:R-:W-:Y:S01]  /*4740*/  FFMA R14, R55, R0, R14 ;  /* 0x00000000370e7223 */ /* 0x000fe2000000000e */
[----:B------:R-:W-:Y:S06]  /*4750*/  @!P0 EXIT ;  /* 0x000000000000894d */ /* 0x000fec0003800000 */
[----:B------:R-:W-:-:S05]  /*4760*/  F2FP.TF32.F32.PACK_B R3, R14 ;  /* 0x0000000eff03723e */ /* 0x000fca00024050ff */
[----:B------:R-:W-:Y:S01]  /*4770*/  STG.E desc[UR12][R18.64+0xe4], R3 ;  /* 0x0000e40312007986 */ /* 0x000fe2000c10190c */
[----:B------:R-:W-:Y:S05]  /*4780*/  EXIT ;  /* 0x000000000000794d */ /* 0x000fea0003800000 */
.L_x_22:
[----:B------:R-:W-:Y:S01]  /*4790*/  ULDC.64 UR4, c[0x0][0x5c8] ;  /* 0x0001720000047ab9 */ /* 0x000fe20000000a00 */
[-C--:B------:R-:W-:Y:S01]  /*47a0*/  FMUL R7, R56, R0.reuse ;  /* 0x0000000038077220 */ /* 0x080fe20000400000 */
[----:B------:R-:W-:Y:S01]  /*47b0*/  LEA R2, P1, R10, UR4, 0x2 ;  /* 0x000000040a027c11 */ /* 0x000fe2000f8210ff */
[----:B------:R-:W-:Y:S01]  /*47c0*/  IMAD.SHL.U32 R21, R20, 0x4, RZ ;  /* 0x0000000414157824 */ /* 0x000fe200078e00ff */
[----:B------:R-:W-:Y:S01]  /*47d0*/  ISETP.GT.AND P6, PT, R15, 0x1, PT ;  /* 0x000000010f00780c */ /* 0x000fe20003fc4270 */
[-C--:B------:R-:W-:Y:S01]  /*47e0*/  FMUL R57, R57, R0.reuse ;  /* 0x0000000039397220 */ /* 0x080fe20000400000 */
[----:B------:R-:W-:Y:S01]  /*47f0*/  LEA.HI.X R3, R10, UR5, R13, 0x2, P1 ;  /* 0x000000050a037c11 */ /* 0x000fe200088f140d */
[-C--:B------:R-:W-:Y:S01]  /*4800*/  FMUL R9, R58, R0.reuse ;  /* 0x000000003a097220 */ /* 0x080fe20000400000 */
[----:B------:R-:W-:Y:S01]  /*4810*/  F2FP.TF32.F32.PACK_B R7, R7 ;  /* 0x00000007ff07723e */ /* 0x000fe200024050ff */
[-C--:B------:R-:W-:Y:S01]  /*4820*/  FMUL R59, R59, R0.reuse ;  /* 0x000000003b3b7220 */ /* 0x080fe20000400000 */
[----:B------:R-:W-:Y:S01]  /*4830*/  ISETP.GT.AND P3, PT, R15, RZ, PT ;  /* 0x000000ff0f00720c */ /* 0x000fe20003f64270 */
[-C--:B------:R-:W-:Y:S01]  /*4840*/  FMUL R11, R60, R0.reuse ;  /* 0x000000003c0b7220 */ /* 0x080fe20000400000 */
[----:B------:R-:W-:Y:S01]  /*4850*/  ISETP.GT.AND P2, PT, R16, RZ, P6 ;  /* 0x000000ff1000720c */ /* 0x000fe20003744270 */
[----:B------:R-:W-:Y:S01]  /*4860*/  @P0 STG.E desc[UR12][R2.64], R7 ;  /* 0x0000000702000986 */ /* 0x000fe2000c10190c */
[----:B------:R-:W-:Y:S01]  /*4870*/  SHF.L.U64.HI R19, R20, 0x2, R19 ;  /* 0x0000000214137819 */ /* 0x000fe20000010213 */
[-C--:B------:R-:W-:Y:S01]  /*4880*/  FMUL R61, R61, R0.reuse ;  /* 0x000000003d3d7220 */ /* 0x080fe20000400000 */
[----:B------:R-:W-:Y:S01]  /*4890*/  ISETP.GT.AND P1, PT, R16, 0x8, P3 ;  /* 0x000000081000780c */ /* 0x000fe20001f24270 */
[----:B------:R-:W-:Y:S01]  /*48a0*/  FMUL R13, R62, R0 ;  /* 0x000000003e0d7220 */ /* 0x000fe20000400000 */
[----:B------:R-:W-:Y:S01]  /*48b0*/  IADD3 R4, P0, R21, R2, RZ ;  /* 0x0000000215047210 */ /* 0x000fe20007f1e0ff */
[-C--:B------:R-:W-:Y:S01]  /*48c0*/  FMUL R63, R63, R0.reuse ;  /* 0x000000003f3f7220 */ /* 0x080fe20000400000 */
[----:B------:R-:W-:Y:S01]  /*48d0*/  F2FP.TF32.F32.PACK_B R57, R57 ;  /* 0x00000039ff39723e */ /* 0x000fe200024050ff */
[-C--:B------:R-:W-:Y:S01]  /*48e0*/  FMUL R65, R65, R0.reuse ;  /* 0x0000000041417220 */ /* 0x080fe20000400000 */
[----:B------:R-:W-:Y:S01]  /*48f0*/  F2FP.TF32.F32.PACK_B R9, R9 ;  /* 0x00000009ff09723e */ /* 0x000fe200024050ff */
[----:B------:R-:W-:Y:S01]  /*4900*/  IMAD.X R5, R19, 0x1, R3, P0 ;  /* 0x0000000113057824 */ /* 0x000fe200000e0603 */
[C---:B------:R-:W-:Y:S01]  /*4910*/  ISETP.GT.AND P0, PT, R16.reuse, 0x8, P6 ;  /* 0x000000081000780c */ /* 0x040fe20003704270 */
[----:B------:R-:W-:Y:S01]  /*4920*/  @P2 STG.E desc[UR12][R2.64+0x4], R57 ;  /* 0x0000043902002986 */ /* 0x000fe2000c10190c */
[----:B------:R-:W-:Y:S01]  /*4930*/  ISETP.GT.AND P3, PT, R15, 0x8, PT ;  /* 0x000000080f00780c */ /* 0x000fe20003f64270 */
[-C--:B------:R-:W-:Y:S01]  /*4940*/  FMUL R67, R67, R0.reuse ;  /* 0x0000000043437220 */ /* 0x080fe20000400000 */
[----:B------:R-:W-:Y:S01]  /*4950*/  ISETP.GT.AND P4, PT, R15, 0x9, PT ;  /* 0x000000090f00780c */ /* 0x000fe20003f84270 */
[----:B------:R0:W-:Y:S01]  /*4960*/  @P1 STG.E desc[UR12][R4.64], R9 ;  /* 0x0000000904001986 */ /* 0x0001e2000c10190c */
[C---:B------:R-:W-:Y:S01]  /*4970*/  ISETP.GT.AND P2, PT, R16.reuse, RZ, P3 ;  /* 0x000000ff1000720c */ /* 0x040fe20001f44270 */
[-C--:B------:R-:W-:Y:S01]  /*4980*/  FMUL R69, R69, R0.reuse ;  /* 0x0000000045457220 */ /* 0x080fe20000400000 */
[----:B------:R-:W-:Y:S01]  /*4990*/  F2FP.TF32.F32.PACK_B R59, R59 ;  /* 0x0000003bff3b723e */ /* 0x000fe200024050ff */
[-C--:B------:R-:W-:Y:S01]  /*49a0*/  FMUL R71, R71, R0.reuse ;  /* 0x0000000047477220 */ /* 0x080fe20000400000 */
[C---:B------:R-:W-:Y:S01]  /*49b0*/  ISETP.GT.AND P1, PT, R16.reuse, RZ, P4 ;  /* 0x000000ff1000720c */ /* 0x040fe20002724270 */
[-C--:B------:R-:W-:Y:S01]  /*49c0*/  FMUL R73, R73, R0.reuse ;  /* 0x0000000049497220 */ /* 0x080fe20000400000 */
[----:B------:R-:W-:Y:S01]  /*49d0*/  F2FP.TF32.F32.PACK_B R11, R11 ;  /* 0x0000000bff0b723e */ /* 0x000fe200024050ff */
[----:B------:R-:W-:Y:S01]  /*49e0*/  @P0 STG.E desc[UR12][R4.64+0x4], R59 ;  /* 0x0000043b04000986 */ /* 0x000fe2000c10190c */
[C---:B------:R-:W-:Y:S01]  /*49f0*/  ISETP.GT.AND P0, PT, R16.reuse, 0x8, P3 ;  /* 0x000000081000780c */ /* 0x040fe20001f04270 */
[-C--:B------:R-:W-:Y:S01]  /*4a00*/  FMUL R75, R75, R0.reuse ;  /* 0x000000004b4b7220 */ /* 0x080fe20000400000 */
[----:B------:R-:W-:Y:S01]  /*4a10*/  F2FP.TF32.F32.PACK_B R61, R61 ;  /* 0x0000003dff3d723e */ /* 0x000fe200024050ff */
[-C--:B------:R-:W-:Y:S01]  /*4a20*/  FMUL R77, R77, R0.reuse ;  /* 0x000000004d4d7220 */ /* 0x080fe20000400000 */
[C---:B0-----:R-:W-:Y:S01]  /*4a30*/  SHF.L.U64.HI R9, R17.reuse, 0x2, R18 ;  /* 0x0000000211097819 */ /* 0x041fe20000010212 */
[----:B------:R-:W-:Y:S01]  /*4a40*/  IMAD.SHL.U32 R17, R17, 0x4, RZ ;  /* 0x0000000411117824 */ /* 0x000fe200078e00ff */
[----:B------:R0:W-:Y:S01]  /*4a50*/  @P2 STG.E desc[UR12][R2.64+0x20], R11 ;  /* 0x0000200b02002986 */ /* 0x0001e2000c10190c */
[----:B------:R-:W-:Y:S01]  /*4a60*/  F2FP.TF32.F32.PACK_B R13, R13 ;  /* 0x0000000dff0d723e */ /* 0x000fe200024050ff */
[----:B------:R-:W-:Y:S01]  /*4a70*/  FMUL R79, R79, R0 ;  /* 0x000000004f4f7220 */ /* 0x000fe20000400000 */
[----:B------:R-:W-:Y:S01]  /*4a80*/  ISETP.GT.AND P3, PT, R15, 0x10, PT ;  /* 0x000000100f00780c */ /* 0x000fe20003f64270 */
[----:B------:R-:W-:Y:S01]  /*4a90*/  @P1 STG.E desc[UR12][R2.64+0x24], R61 ;  /* 0x0000243d02001986 */ /* 0x000fe2000c10190c */
[----:B------:R-:W-:Y:S01]  /*4aa0*/  IADD3 R6, P1, P2, R17, R2, R21 ;  /* 0x0000000211067210 */ /* 0x000fe20007a3e015 */
[-C--:B------:R-:W-:Y:S01]  /*4ab0*/  FMUL R81, R81, R0.reuse ;  /* 0x0000000051517220 */ /* 0x080fe20000400000 */
[----:B------:R-:W-:Y:S01]  /*4ac0*/  F2FP.TF32.F32.PACK_B R63, R63 ;  /* 0x0000003fff3f723e */ /* 0x000fe200024050ff */
[----:B------:R1:W-:Y:S01]  /*4ad0*/  @P0 STG.E desc[UR12][R4.64+0x20], R13 ;  /* 0x0000200d04000986 */ /* 0x0003e2000c10190c */
[----:B------:R-:W-:Y:S01]  /*4ae0*/  IADD3.X R7, R9, R3, R19, P1, P2 ;  /* 0x0000000309077210 */ /* 0x000fe20000fe4413 */
[-C--:B------:R-:W-:Y:S01]  /*4af0*/  FMUL R83, R83, R0.reuse ;  /* 0x0000000053537220 */ /* 0x080fe20000400000 */
[----:B------:R-:W-:Y:S01]  /*4b00*/  ISETP.GT.AND P1, PT, R16, 0x8, P4 ;  /* 0x000000081000780c */ /* 0x000fe20002724270 */
[-C--:B0-----:R-:W-:Y:S01]  /*4b10*/  FMUL R11, R64, R0.reuse ;  /* 0x00000000400b7220 */ /* 0x081fe20000400000 */
[----:B------:R-:W-:Y:S01]  /*4b20*/  ISETP.GT.AND P0, PT, R16, RZ, P3 ;  /* 0x000000ff1000720c */ /* 0x000fe20001f04270 */
[-C--:B------:R-:W-:Y:S01]  /*4b30*/  FMUL R19, R84, R0.reuse ;  /* 0x0000000054137220 */ /* 0x080fe20000400000 */
[----:B------:R-:W-:Y:S01]  /*4b40*/  ISETP.GT.AND P2, PT, R15, 0x11, PT ;  /* 0x000000110f00780c */ /* 0x000fe20003f44270 */
[-C--:B------:R-:W-:Y:S01]  /*4b50*/  FMUL R85, R85, R0.reuse ;  /* 0x0000000055557220 */ /* 0x080fe20000400000 */
[----:B------:R-:W-:Y:S01]  /*4b60*/  F2FP.TF32.F32.PACK_B R11, R11 ;  /* 0x0000000bff0b723e */ /* 0x000fe200024050ff */
[-C--:B------:R-:W-:Y:S01]  /*4b70*/  FMUL R87, R87, R0.reuse ;  /* 0x0000000057577220 */ /* 0x080fe20000400000 */
[----:B------:R-:W-:Y:S01]  /*4b80*/  F2FP.TF32.F32.PACK_B R65, R65 ;  /* 0x00000041ff41723e */ /* 0x000fe200024050ff */
[-C--:B-1----:R-:W-:Y:S01]  /*4b90*/  FMUL R13, R66, R0.reuse ;  /* 0x00000000420d7220 */ /* 0x082fe20000400000 */
[----:B------:R-:W-:Y:S01]  /*4ba0*/  F2FP.TF32.F32.PACK_B R67, R67 ;  /* 0x00000043ff43723e */ /* 0x000fe200024050ff */
[-C--:B------:R-:W-:Y:S01]  /*4bb0*/  FMUL R25, R25, R0.reuse ;  /* 0x0000000019197220 */ /* 0x080fe20000400000 */
[----:B------:R-:W-:Y:S01]  /*4bc0*/  F2FP.TF32.F32.PACK_B R69, R69 ;  /* 0x00000045ff45723e */ /* 0x000fe200024050ff */
[----:B------:R-:W-:Y:S01]  /*4bd0*/  @P1 STG.E desc[UR12][R4.64+0x24], R63 ;  /* 0x0000243f04001986 */ /* 0x000fe2000c10190c */
[----:B------:R-:W-:Y:S01]  /*4be0*/  F2FP.TF32.F32.PACK_B R13, R13 ;  /* 0x0000000dff0d723e */ /* 0x000fe200024050ff */
[-C--:B------:R-:W-:Y:S01]  /*4bf0*/  FMUL R27, R27, R0.reuse ;  /* 0x000000001b1b7220 */ /* 0x080fe20000400000 */
[----:B------:R-:W-:Y:S01]  /*4c00*/  ISETP.GT.AND P1, PT, R15, 0x19, PT ;  /* 0x000000190f00780c */ /* 0x000fe20003f24270 */
[----:B------:R0:W-:Y:S01]  /*4c10*/  @P0 STG.E desc[UR12][R2.64+0x40], R11 ;  /* 0x0000400b02000986 */ /* 0x0001e2000c10190c */
[----:B------:R-:W-:Y:S01]  /*4c20*/  ISETP.GT.AND P0, PT, R16, RZ, P2 ;  /* 0x000000ff1000720c */ /* 0x000fe20001704270 */
[-C--:B------:R-:W-:Y:S01]  /*4c30*/  FMUL R29, R29, R0.reuse ;  /* 0x000000001d1d7220 */ /* 0x080fe20000400000 */
[----:B------:R-:W-:Y:S01]  /*4c40*/  F2FP.TF32.F32.PACK_B R71, R71 ;  /* 0x00000047ff47723e */ /* 0x000fe200024050ff */
[-C--:B------:R-:W-:Y:S01]  /*4c50*/  FMUL R31, R31, R0.reuse ;  /* 0x000000001f1f7220 */ /* 0x080fe20000400000 */
[----:B------:R-:W-:Y:S01]  /*4c60*/  F2FP.TF32.F32.PACK_B R73, R73 ;  /* 0x00000049ff49723e */ /* 0x000fe200024050ff */
[-C--:B------:R-:W-:Y:S01]  /*4c70*/  FMUL R33, R33, R0.reuse ;  /* 0x0000000021217220 */ /* 0x080fe20000400000 */
[----:B------:R-:W-:Y:S01]  /*4c80*/  F2FP.TF32.F32.PACK_B R75, R75 ;  /* 0x0000004bff4b723e */ /* 0x000fe200024050ff */
[-C--:B------:R-:W-:Y:S01]  /*4c90*/  FMUL R35, R35, R0.reuse ;  /* 0x0000000023237220 */ /* 0x080fe20000400000 */
[----:B------:R-:W-:Y:S01]  /*4ca0*/  ISETP.GT.AND P5, PT, R15, 0x28, PT ;  /* 0x000000280f00780c */ /* 0x000fe20003fa4270 */
[-C--:B------:R-:W-:Y:S01]  /*4cb0*/  FMUL R37, R37, R0.reuse ;  /* 0x0000000025257220 */ /* 0x080fe20000400000 */
[----:B------:R-:W-:Y:S01]  /*4cc0*/  F2FP.TF32.F32.PACK_B R77, R77 ;  /* 0x0000004dff4d723e */ /* 0x000fe200024050ff */
[-C--:B0-----:R-:W-:Y:S01]  /*4cd0*/  FMUL R11, R68, R0.reuse ;  /* 0x00000000440b7220 */ /* 0x081fe20000400000 */
[----:B------:R-:W-:Y:S01]  /*4ce0*/  F2FP.TF32.F32.PACK_B R79, R79 ;  /* 0x0000004fff4f723e */ /* 0x000fe200024050ff */
[----:B------:R-:W-:Y:S01]  /*4cf0*/  @P0 STG.E desc[UR12][R2.64+0x44], R65 ;  /* 0x0000444102000986 */ /* 0x000fe2000c10190c */
[C---:B------:R-:W-:Y:S01]  /*4d00*/  ISETP.GT.AND P0, PT, R16.reuse, 0x8, P3 ;  /* 0x000000081000780c */ /* 0x040fe20001f04270 */
[-C--:B------:R-:W-:Y:S01]  /*4d10*/  FMUL R39, R39, R0.reuse ;  /* 0x0000000027277220 */ /* 0x080fe20000400000 */
[----:B------:R-:W-:Y:S01]  /*4d20*/  F2FP.TF32.F32.PACK_B R11, R11 ;  /* 0x0000000bff0b723e */ /* 0x000fe200024050ff */
[-C--:B------:R-:W-:Y:S01]  /*4d30*/  FMUL R41, R41, R0.reuse ;  /* 0x0000000029297220 */ /* 0x080fe20000400000 */
[----:B------:R-:W-:Y:S01]  /*4d40*/  ISETP.GT.AND P3, PT, R15, 0x29, PT ;  /* 0x000000290f00780c */ /* 0x000fe20003f64270 */
[-C--:B------:R-:W-:Y:S01]  /*4d50*/  FMUL R43, R43, R0.reuse ;  /* 0x000000002b2b7220 */ /* 0x080fe20000400000 */
[----:B------:R-:W-:Y:S01]  /*4d60*/  ISETP.GT.AND P4, PT, R15, 0x31, PT ;  /* 0x000000310f00780c */ /* 0x000fe20003f84270 */
[-C--:B------:R-:W-:Y:S01]  /*4d70*/  FMUL R45, R45, R0.reuse ;  /* 0x000000002d2d7220 */ /* 0x080fe20000400000 */
[----:B------:R-:W-:Y:S01]  /*4d80*/  F2FP.TF32.F32.PACK_B R81, R81 ;  /* 0x00000051ff51723e */ /* 0x000fe200024050ff */
[-C--:B------:R-:W-:Y:S01]  /*4d90*/  FMUL R47, R47, R0.reuse ;  /* 0x000000002f2f7220 */ /* 0x080fe20000400000 */
[----:B------:R-:W-:Y:S01]  /*4da0*/  F2FP.TF32.F32.PACK_B R83, R83 ;  /* 0x00000053ff53723e */ /* 0x000fe200024050ff */
[-C--:B------:R-:W-:Y:S01]  /*4db0*/  FMUL R49, R49, R0.reuse ;  /* 0x0000000031317220 */ /* 0x080fe20000400000 */
[----:B------:R-:W-:Y:S01]  /*4dc0*/  F2FP.TF32.F32.PACK_B R19, R19 ;  /* 0x00000013ff13723e */ /* 0x000fe200024050ff */
[----:B------:R0:W-:Y:S01]  /*4dd0*/  @P0 STG.E desc[UR12][R4.64+0x40], R13 ;  /* 0x0000400d04000986 */ /* 0x0001e2000c10190c */
[----:B------:R-:W-:Y:S01]  /*4de0*/  ISETP.GT.AND P0, PT, R16, 0x8, P2 ;  /* 0x000000081000780c */ /* 0x000fe20001704270 */
[-C--:B------:R-:W-:Y:S01]  /*4df0*/  FMUL R51, R51, R0.reuse ;  /* 0x0000000033337220 */ /* 0x080fe20000400000 */
[----:B------:R-:W-:Y:S01]  /*4e00*/  ISETP.GT.AND P2, PT, R15, 0x18, PT ;  /* 0x000000180f00780c */ /* 0x000fe20003f44270 */
[----:B------:R-:W-:Y:S01]  /*4e10*/  FMUL R53, R53, R0 ;  /* 0x0000000035357220 */ /* 0x000fe20000400000 */
[----:B------:R-:W-:-:S02]  /*4e20*/  P2R R14, PR, RZ, 0x20 ;  /* 0x00000020ff0e7803 */ /* 0x000fc40000000000 */
[----:B------:R-:W-:Y:S02]  /*4e30*/  P2R R12, PR, RZ, 0x8 ;  /* 0x00000008ff0c7803 */ /* 0x000fe40000000000 */
[----:B------:R-:W-:Y:S02]  /*4e40*/  F2FP.TF32.F32.PACK_B R85, R85 ;  /* 0x00000055ff55723e */ /* 0x000fe400024050ff */
[----:B------:R-:W-:Y:S01]  /*4e50*/  F2FP.TF32.F32.PACK_B R87, R87 ;  /* 0x00000057ff57723e */ /* 0x000fe200024050ff */
[----:B0-----:R-:W-:Y:S01]  /*4e60*/  FMUL R13, R70, R0 ;  /* 0x00000000460d7220 */ /* 0x001fe20000400000 */
[----:B------:R-:W-:Y:S01]  /*4e70*/  F2FP.TF32.F32.PACK_B R25, R25 ;  /* 0x00000019ff19723e */ /* 0x000fe200024050ff */
[----:B------:R-:W-:Y:S01]  /*4e80*/  @P0 STG.E desc[UR12][R4.64+0x44], R67 ;  /* 0x0000444304000986 */ /* 0x000fe2000c10190c */
[----:B------:R-:W-:Y:S02]  /*4e90*/  ISETP.GT.AND P0, PT, R16, RZ, P2 ;  /* 0x000000ff1000720c */ /* 0x000fe40001704270 */
[----:B------:R-:W-:-:S02]  /*4ea0*/  F2FP.TF32.F32.PACK_B R13, R13 ;  /* 0x0000000dff0d723e */ /* 0x000fc400024050ff */
[----:B------:R-:W-:Y:S02]  /*4eb0*/  F2FP.TF32.F32.PACK_B R27, R27 ;  /* 0x0000001bff1b723e */ /* 0x000fe400024050ff */
[----:B------:R-:W-:Y:S02]  /*4ec0*/  F2FP.TF32.F32.PACK_B R29, R29 ;  /* 0x0000001dff1d723e */ /* 0x000fe400024050ff */
[----:B------:R-:W-:Y:S02]  /*4ed0*/  F2FP.TF32.F32.PACK_B R31, R31 ;  /* 0x0000001fff1f723e */ /* 0x000fe400024050ff */
[----:B------:R-:W-:Y:S02]  /*4ee0*/  F2FP.TF32.F32.PACK_B R33, R33 ;  /* 0x00000021ff21723e */ /* 0x000fe400024050ff */
[----:B------:R-:W-:Y:S01]  /*4ef0*/  F2FP.TF32.F32.PACK_B R35, R35 ;  /* 0x00000023ff23723e */ /* 0x000fe200024050ff */
[----:B------:R0:W-:Y:S01]  /*4f00*/  @P0 STG.E desc[UR12][R2.64+0x60], R11 ;  /* 0x0000600b02000986 */ /* 0x0001e2000c10190c */
[----:B------:R-:W-:-:S02]  /*4f10*/  ISETP.GT.AND P0, PT, R16, RZ, P1 ;  /* 0x000000ff1000720c */ /* 0x000fc40000f04270 */
[----:B------:R-:W-:Y:S02]  /*4f20*/  F2FP.TF32.F32.PACK_B R37, R37 ;  /* 0x00000025ff25723e */ /* 0x000fe400024050ff */
[----:B------:R-:W-:Y:S02]  /*4f30*/  F2FP.TF32.F32.PACK_B R39, R39 ;  /* 0x00000027ff27723e */ /* 0x000fe400024050ff */
[----:B------:R-:W-:Y:S02]  /*4f40*/  F2FP.TF32.F32.PACK_B R41, R41 ;  /* 0x00000029ff29723e */ /* 0x000fe400024050ff */
[----:B------:R-:W-:Y:S02]  /*4f50*/  F2FP.TF32.F32.PACK_B R43, R43 ;  /* 0x0000002bff2b723e */ /* 0x000fe400024050ff */
[----:B------:R-:W-:Y:S01]  /*4f60*/  F2FP.TF32.F32.PACK_B R45, R45 ;  /* 0x0000002dff2d723e */ /* 0x000fe200024050ff */
[----:B0-----:R-:W-:Y:S01]  /*4f70*/  FMUL R11, R72, R0 ;  /* 0x00000000480b7220 */ /* 0x001fe20000400000 */
[----:B------:R-:W-:Y:S01]  /*4f80*/  F2FP.TF32.F32.PACK_B R47, R47 ;  /* 0x0000002fff2f723e */ /* 0x000fe200024050ff */
[----:B------:R-:W-:Y:S01]  /*4f90*/  @P0 STG.E desc[UR12][R2.64+0x64], R69 ;  /* 0x0000644502000986 */ /* 0x000fe2000c10190c */
[----:B------:R-:W-:-:S02]  /*4fa0*/  ISETP.GT.AND P0, PT, R16, 0x8, P2 ;  /* 0x000000081000780c */ /* 0x000fc40001704270 */
[----:B------:R-:W-:Y:S02]  /*4fb0*/  ISETP.GT.AND P2, PT, R15, 0x20, PT ;  /* 0x000000200f00780c */ /* 0x000fe40003f44270 */
[----:B------:R-:W-:Y:S02]  /*4fc0*/  F2FP.TF32.F32.PACK_B R11, R11 ;  /* 0x0000000bff0b723e */ /* 0x000fe400024050ff */
[----:B------:R-:W-:Y:S02]  /*4fd0*/  F2FP.TF32.F32.PACK_B R49, R49 ;  /* 0x00000031ff31723e */ /* 0x000fe400024050ff */
[----:B------:R-:W-:Y:S02]  /*4fe0*/  F2FP.TF32.F32.PACK_B R51, R51 ;  /* 0x00000033ff33723e */ /* 0x000fe400024050ff */
[----:B------:R-:W-:-:S03]  /*4ff0*/  F2FP.TF32.F32.PACK_B R53, R53 ;  /* 0x00000035ff35723e */ /* 0x000fc600024050ff */
[----:B------:R0:W-:Y:S01]  /*5000*/  @P0 STG.E desc[UR12][R4.64+0x60], R13 ;  /* 0x0000600d04000986 */ /* 0x0001e2000c10190c */
[----:B------:R-:W-:Y:S02]  /*5010*/  ISETP.GT.AND P0, PT, R16, 0x8, P1 ;  /* 0x000000081000780c */ /* 0x000fe40000f04270 */
[----:B------:R-:W-:Y:S01]  /*5020*/  ISETP.GT.AND P1, PT, R15, 0x21, PT ;  /* 0x000000210f00780c */ /* 0x000fe20003f24270 */
[----:B0-----:R-:W-:-:S10]  /*5030*/  FMUL R13, R74, R0 ;  /* 0x000000004a0d7220 */ /* 0x001fd40000400000 */
[----:B------:R-:W-:Y:S01]  /*5040*/  @P0 STG.E desc[UR12][R4.64+0x64], R71 ;  /* 0x0000644704000986 */ /* 0x000fe2000c10190c */
[----:B------:R-:W-:Y:S02]  /*5050*/  ISETP.GT.AND P0, PT, R16, RZ, P2 ;  /* 0x000000ff1000720c */ /* 0x000fe40001704270 */
[----:B------:R-:W-:-:S11]  /*5060*/  F2FP.TF32.F32.PACK_B R13, R13 ;  /* 0x0000000dff0d723e */ /* 0x000fd600024050ff */
[----:B------:R0:W-:Y:S01]  /*5070*/  @P0 STG.E desc[UR12][R2.64+0x80], R11 ;  /* 0x0000800b02000986 */ /* 0x0001e2000c10190c */
[----:B------:R-:W-:Y:S01]  /*5080*/  ISETP.GT.AND P0, PT, R16, RZ, P1 ;  /* 0x000000ff1000720c */ /* 0x000fe20000f04270 */
[----:B0-----:R-:W-:-:S12]  /*5090*/  FMUL R11, R76, R0 ;  /* 0x000000004c0b7220 */ /* 0x001fd80000400000 */
[----:B------:R-:W-:Y:S01]  /*50a0*/  @P0 STG.E desc[UR12][R2.64+0x84], R73 ;  /* 0x0000844902000986 */ /* 0x000fe2000c10190c */
[----:B------:R-:W-:Y:S02]  /*50b0*/  ISETP.GT.AND P0, PT, R16, 0x8, P2 ;  /* 0x000000081000780c */ /* 0x000fe40001704270 */
[----:B------:R-:W-:Y:S02]  /*50c0*/  F2FP.TF32.F32.PACK_B R11, R11 ;  /* 0x0000000bff0b723e */ /* 0x000fe400024050ff */
[----:B------:R-:W-:-:S09]  /*50d0*/  ISETP.GT.AND P2, PT, R15, 0x38, PT ;  /* 0x000000380f00780c */ /* 0x000fd20003f44270 */
[----:B------:R0:W-:Y:S01]  /*50e0*/  @P0 STG.E desc[UR12][R4.64+0x80], R13 ;  /* 0x0000800d04000986 */ /* 0x0001e2000c10190c */
[----:B------:R-:W-:Y:S01]  /*50f0*/  ISETP.GT.AND P0, PT, R16, 0x8, P1 ;  /* 0x000000081000780c */ /* 0x000fe20000f04270 */
[----:B0-----:R-:W-:-:S12]  /*5100*/  FMUL R13, R78, R0 ;  /* 0x000000004e0d7220 */ /* 0x001fd80000400000 */
        /* <DEDUP_REMOVED lines=8> */
[----:B------:R-:W-:-:S11]  /*5190*/  F2FP.TF32.F32.PACK_B R11, R11 ;  /* 0x0000000bff0b723e */ /* 0x000fd600024050ff */
[----:B------:R0:W-:Y:S01]  /*51a0*/  @P0 STG.E desc[UR12][R4.64+0xa0], R13 ;  /* 0x0000a00d04000986 */ /* 0x0001e2000c10190c */
[C---:B------:R-:W-:Y:S02]  /*51b0*/  ISETP.GT.AND P0, PT, R16.reuse, 0x8, P3 ;  /* 0x000000081000780c */ /* 0x040fe40001f04270 */
[----:B------:R-:W-:Y:S01]  /*51c0*/  ISETP.GT.AND P3, PT, R16, 0x8, P2 ;  /* 0x000000081000780c */ /* 0x000fe20001764270 */
[----:B0-----:R-:W-:-:S10]  /*51d0*/  FMUL R13, R82, R0 ;  /* 0x00000000520d7220 */ /* 0x001fd40000400000 */
[----:B------:R-:W-:Y:S01]  /*51e0*/  @P0 STG.E desc[UR12][R4.64+0xa4], R79 ;  /* 0x0000a44f04000986 */ /* 0x000fe2000c10190c */
[----:B------:R-:W-:Y:S02]  /*51f0*/  ISETP.GT.AND P0, PT, R15, 0x30, PT ;  /* 0x000000300f00780c */ /* 0x000fe40003f04270 */
[----:B------:R-:W-:Y:S02]  /*5200*/  F2FP.TF32.F32.PACK_B R13, R13 ;  /* 0x0000000dff0d723e */ /* 0x000fe400024050ff */
[----:B------:R-:W-:-:S13]  /*5210*/  ISETP.GT.AND P1, PT, R16, RZ, P0 ;  /* 0x000000ff1000720c */ /* 0x000fda0000724270 */
[----:B------:R-:W-:Y:S01]  /*5220*/  @P1 STG.E desc[UR12][R2.64+0xc0], R11 ;  /* 0x0000c00b02001986 */ /* 0x000fe2000c10190c */
[----:B------:R-:W-:-:S13]  /*5230*/  ISETP.GT.AND P1, PT, R16, RZ, P4 ;  /* 0x000000ff1000720c */ /* 0x000fda0002724270 */
[----:B------:R-:W-:Y:S01]  /*5240*/  @P1 STG.E desc[UR12][R2.64+0xc4], R81 ;  /* 0x0000c45102001986 */ /* 0x000fe2000c10190c */
[----:B------:R-:W-:-:S13]  /*5250*/  ISETP.GT.AND P1, PT, R16, 0x8, P0 ;  /* 0x000000081000780c */ /* 0x000fda0000724270 */
[----:B------:R0:W-:Y:S01]  /*5260*/  @P1 STG.E desc[UR12][R4.64+0xc0], R13 ;  /* 0x0000c00d04001986 */ /* 0x0001e2000c10190c */
[----:B------:R-:W-:Y:S01]  /*5270*/  ISETP.GT.AND P1, PT, R16, 0x8, P4 ;  /* 0x000000081000780c */ /* 0x000fe20002724270 */
[----:B0-----:R-:W-:-:S12]  /*5280*/  FMUL R13, R86, R0 ;  /* 0x00000000560d7220 */ /* 0x001fd80000400000 */
[----:B------:R-:W-:Y:S01]  /*5290*/  @P1 STG.E desc[UR12][R4.64+0xc4], R83 ;  /* 0x0000c45304001986 */ /* 0x000fe2000c10190c */
[----:B------:R-:W-:Y:S02]  /*52a0*/  IADD3 R10, P1, R17, R4, RZ ;  /* 0x00000004110a7210 */ /* 0x000fe40007f3e0ff */
[----:B------:R-:W-:-:S03]  /*52b0*/  F2FP.TF32.F32.PACK_B R13, R13 ;  /* 0x0000000dff0d723e */ /* 0x000fc600024050ff */
[----:B------:R-:W-:Y:S01]  /*52c0*/  IMAD.X R11, R9, 0x1, R5, P1 ;  /* 0x00000001090b7824 */ /* 0x000fe200008e0605 */
[----:B------:R-:W-:-:S13]  /*52d0*/  ISETP.GT.AND P1, PT, R16, RZ, P2 ;  /* 0x000000ff1000720c */ /* 0x000fda0001724270 */
[----:B------:R-:W-:Y:S01]  /*52e0*/  @P1 STG.E desc[UR12][R2.64+0xe0], R19 ;  /* 0x0000e01302001986 */ /* 0x000fe2000c10190c */
[----:B------:R-:W-:Y:S01]  /*52f0*/  IADD3 R8, P1, R17, R2, RZ ;  /* 0x0000000211087210 */ /* 0x000fe20007f3e0ff */
[----:B------:R-:W-:-:S04]  /*5300*/  FMUL R17, R24, R0 ;  /* 0x0000000018117220 */ /* 0x000fc80000400000 */
[----:B------:R-:W-:Y:S01]  /*5310*/  IMAD.X R9, R9, 0x1, R3, P1 ;  /* 0x0000000109097824 */ /* 0x000fe200008e0603 */
[----:B------:R-:W-:Y:S02]  /*5320*/  ISETP.GT.AND P1, PT, R15, 0x39, PT ;  /* 0x000000390f00780c */ /* 0x000fe40003f24270 */
[----:B------:R-:W-:Y:S02]  /*5330*/  F2FP.TF32.F32.PACK_B R17, R17 ;  /* 0x00000011ff11723e */ /* 0x000fe400024050ff */
[----:B------:R-:W-:-:S13]  /*5340*/  ISETP.GT.AND P5, PT, R16, RZ, P1 ;  /* 0x000000ff1000720c */ /* 0x000fda0000fa4270 */
[----:B------:R-:W-:Y:S01]  /*5350*/  @P5 STG.E desc[UR12][R2.64+0xe4], R85 ;  /* 0x0000e45502005986 */ /* 0x000fe2000c10190c */
[----:B------:R-:W-:-:S03]  /*5360*/  ISETP.GT.AND P5, PT, R15, RZ, PT ;  /* 0x000000ff0f00720c */ /* 0x000fc60003fa4270 */
[----:B------:R0:W-:Y:S01]  /*5370*/  @P3 STG.E desc[UR12][R4.64+0xe0], R13 ;  /* 0x0000e00d04003986 */ /* 0x0001e2000c10190c */
[----:B------:R-:W-:Y:S01]  /*5380*/  ISETP.GT.AND P3, PT, R16, 0x8, P1 ;  /* 0x000000081000780c */ /* 0x000fe20000f64270 */
[----:B0-----:R-:W-:-:S12]  /*5390*/  FMUL R13, R28, R0 ;  /* 0x000000001c0d7220 */ /* 0x001fd80000400000 */
[----:B------:R0:W-:Y:S01]  /*53a0*/  @P3 STG.E desc[UR12][R4.64+0xe4], R87 ;  /* 0x0000e45704003986 */ /* 0x0001e2000c10190c */
[C---:B------:R-:W-:Y:S02]  /*53b0*/  ISETP.GT.AND P3, PT, R16.reuse, 0x40, P5 ;  /* 0x000000401000780c */ /* 0x040fe40002f64270 */
[----:B------:R-:W-:Y:S02]  /*53c0*/  ISETP.GT.AND P5, PT, R16, 0x48, P5 ;  /* 0x000000481000780c */ /* 0x000fe40002fa4270 */
[----:B------:R-:W-:Y:S01]  /*53d0*/  F2FP.TF32.F32.PACK_B R13, R13 ;  /* 0x0000000dff0d723e */ /* 0x000fe200024050ff */
[----:B0-----:R-:W-:-:S08]  /*53e0*/  FMUL R5, R26, R0 ;  /* 0x000000001a057220 */ /* 0x001fd00000400000 */
[----:B------:R0:W-:Y:S01]  /*53f0*/  @P3 STG.E desc[UR12][R8.64], R17 ;  /* 0x0000001108003986 */ /* 0x0001e2000c10190c */
[C---:B------:R-:W-:Y:S02]  /*5400*/  ISETP.GT.AND P3, PT, R16.reuse, 0x40, P6 ;  /* 0x000000401000780c */ /* 0x040fe40003764270 */
[----:B------:R-:W-:Y:S02]  /*5410*/  ISETP.GT.AND P6, PT, R16, 0x48, P6 ;  /* 0x000000481000780c */ /* 0x000fe400037c4270 */
[----:B------:R-:W-:Y:S01]  /*5420*/  F2FP.TF32.F32.PACK_B R5, R5 ;  /* 0x00000005ff05723e */ /* 0x000fe200024050ff */
[----:B0-----:R-:W-:-:S08]  /*5430*/  FMUL R17, R54, R0 ;  /* 0x0000000036117220 */ /* 0x001fd00000400000 */
[----:B------:R-:W-:Y:S02]  /*5440*/  @P3 IMAD.MOV.U32 R2, RZ, RZ, R8 ;  /* 0x000000ffff023224 */ /* 0x000fe400078e0008 */
[----:B------:R-:W-:Y:S01]  /*5450*/  @P3 IMAD.MOV.U32 R3, RZ, RZ, R9 ;  /* 0x000000ffff033224 */ /* 0x000fe200078e0009 */
[----:B------:R-:W-:-:S04]  /*5460*/  F2FP.TF32.F32.PACK_B R17, R17 ;  /* 0x00000011ff11723e */ /* 0x000fc800024050ff */
[----:B------:R-:W-:Y:S01]  /*5470*/  @P3 STG.E desc[UR12][R2.64+0x4], R25 ;  /* 0x0000041902003986 */ /* 0x000fe2000c10190c */
[----:B------:R-:W-:-:S03]  /*5480*/  ISETP.NE.AND P3, PT, R12, RZ, PT ;  /* 0x000000ff0c00720c */ /* 0x000fc60003f65270 */
[----:B------:R0:W-:Y:S01]  /*5490*/  @P5 STG.E desc[UR12][R10.64], R5 ;  /* 0x000000050a005986 */ /* 0x0001e2000c10190c */
[----:B------:R-:W-:-:S03]  /*54a0*/  ISETP.NE.AND P5, PT, R14, RZ, PT ;  /* 0x000000ff0e00720c */ /* 0x000fc60003fa5270 */
[----:B------:R1:W-:Y:S01]  /*54b0*/  @P6 STG.E desc[UR12][R10.64+0x4], R27 ;  /* 0x0000041b0a006986 */ /* 0x0003e2000c10190c */
[----:B------:R-:W-:-:S04]  /*54c0*/  ISETP.GT.AND P6, PT, R15, 0x8, PT ;  /* 0x000000080f00780c */ /* 0x000fc80003fc4270 */
[----:B------:R-:W-:Y:S01]  /*54d0*/  ISETP.GT.AND P6, PT, R16, 0x40, P6 ;  /* 0x000000401000780c */ /* 0x000fe200037c4270 */
[-C--:B0-----:R-:W-:Y:S01]  /*54e0*/  FMUL R5, R30, R0.reuse ;  /* 0x000000001e057220 */ /* 0x081fe20000400000 */
[----:B-1----:R-:W-:-:S04]  /*54f0*/  FMUL R11, R32, R0 ;  /* 0x00000000200b7220 */ /* 0x002fc80000400000 */
[----:B------:R-:W-:Y:S02]  /*5500*/  F2FP.TF32.F32.PACK_B R5, R5 ;  /* 0x00000005ff05723e */ /* 0x000fe400024050ff */
[----:B------:R-:W-:-:S05]  /*5510*/  F2FP.TF32.F32.PACK_B R11, R11 ;  /* 0x0000000bff0b723e */ /* 0x000fca00024050ff */
[----:B------:R-:W-:Y:S02]  /*5520*/  @P6 IMAD.MOV.U32 R2, RZ, RZ, R8 ;  /* 0x000000ffff026224 */ /* 0x000fe400078e0008 */
[----:B------:R-:W-:-:S05]  /*5530*/  @P6 IMAD.MOV.U32 R3, RZ, RZ, R9 ;  /* 0x000000ffff036224 */ /* 0x000fca00078e0009 */
[----:B------:R0:W-:Y:S01]  /*5540*/  @P6 STG.E desc[UR12][R2.64+0x20], R13 ;  /* 0x0000200d02006986 */ /* 0x0001e2000c10190c */
[----:B------:R-:W-:-:S04]  /*5550*/  ISETP.GT.AND P6, PT, R15, 0x9, PT ;  /* 0x000000090f00780c */ /* 0x000fc80003fc4270 */
[----:B------:R-:W-:Y:S01]  /*5560*/  ISETP.GT.AND P6, PT, R16, 0x40, P6 ;  /* 0x000000401000780c */ /* 0x000fe200037c4270 */
[----:B0-----:R-:W-:-:S05]  /*5570*/  FMUL R13, R48, R0 ;  /* 0x00000000300d7220 */ /* 0x001fca0000400000 */
[----:B------:R-:W-:-:S07]  /*5580*/  F2FP.TF32.F32.PACK_B R13, R13 ;  /* 0x0000000dff0d723e */ /* 0x000fce00024050ff */
[----:B------:R-:W-:Y:S02]  /*5590*/  @P6 IMAD.MOV.U32 R2, RZ, RZ, R8 ;  /* 0x000000ffff026224 */ /* 0x000fe400078e0008 */
[----:B------:R-:W-:-:S05]  /*55a0*/  @P6 IMAD.MOV.U32 R3, RZ, RZ, R9 ;  /* 0x000000ffff036224 */ /* 0x000fca00078e0009 */
[----:B------:R-:W-:Y:S01]  /*55b0*/  @P6 STG.E desc[UR12][R2.64+0x24], R29 ;  /* 0x0000241d02006986 */ /* 0x000fe2000c10190c */
[----:B------:R-:W-:-:S04]  /*55c0*/  ISETP.GT.AND P6, PT, R15, 0x8, PT ;  /* 0x000000080f00780c */ /* 0x000fc80003fc4270 */
[----:B------:R-:W-:-:S13]  /*55d0*/  ISETP.GT.AND P6, PT, R16, 0x48, P6 ;  /* 0x000000481000780c */ /* 0x000fda00037c4270 */
[----:B------:R0:W-:Y:S01]  /*55e0*/  @P6 STG.E desc[UR12][R6.64+0x20], R5 ;  /* 0x0000200506006986 */ /* 0x0001e2000c10190c */
[----:B------:R-:W-:-:S04]  /*55f0*/  ISETP.GT.AND P6, PT, R15, 0x9, PT ;  /* 0x000000090f00780c */ /* 0x000fc80003fc4270 */
[----:B------:R-:W-:Y:S01]  /*5600*/  ISETP.GT.AND P6, PT, R16, 0x48, P6 ;  /* 0x000000481000780c */ /* 0x000fe200037c4270 */
[----:B0-----:R-:W-:-:S05]  /*5610*/  FMUL R5, R34, R0 ;  /* 0x0000000022057220 */ /* 0x001fca0000400000 */
[----:B------:R-:W-:-:S07]  /*5620*/  F2FP.TF32.F32.PACK_B R5, R5 ;  /* 0x00000005ff05723e */ /* 0x000fce00024050ff */
[----:B------:R-:W-:Y:S02]  /*5630*/  @P6 IMAD.MOV.U32 R2, RZ, RZ, R6 ;  /* 0x000000ffff026224 */ /* 0x000fe400078e0006 */
[----:B------:R-:W-:-:S05]  /*5640*/  @P6 IMAD.MOV.U32 R3, RZ, RZ, R7 ;  /* 0x000000ffff036224 */ /* 0x000fca00078e0007 */
[----:B------:R0:W-:Y:S01]  /*5650*/  @P6 STG.E desc[UR12][R2.64+0x24], R31 ;  /* 0x0000241f02006986 */ /* 0x0001e2000c10190c */
[----:B------:R-:W-:-:S04]  /*5660*/  ISETP.GT.AND P6, PT, R15, 0x10, PT ;  /* 0x000000100f00780c */ /* 0x000fc80003fc4270 */
[----:B------:R-:W-:-:S13]  /*5670*/  ISETP.GT.AND P6, PT, R16, 0x40, P6 ;  /* 0x000000401000780c */ /* 0x000fda00037c4270 */
[----:B0-----:R-:W-:Y:S02]  /*5680*/  @P6 IMAD.MOV.U32 R2, RZ, RZ, R8 ;  /* 0x000000ffff026224 */ /* 0x001fe400078e0008 */
        /* <DEDUP_REMOVED lines=62> */
[----:B------:R-:W-:Y:S01]  /*5a70*/  ISETP.GT.AND P6, PT, R15, 0x21, PT ;  /* 0x000000210f00780c */ /* 0x000fe20003fc4270 */
[----:B------:R-:W-:-:S03]  /*5a80*/  FMUL R15, R52, R0 ;  /* 0x00000000340f7220 */ /* 0x000fc60000400000 */
[----:B------:R-:W-:Y:S02]  /*5a90*/  ISETP.GT.AND P6, PT, R16, 0x48, P6 ;  /* 0x000000481000780c */ /* 0x000fe400037c4270 */
[----:B------:R-:W-:Y:S01]  /*5aa0*/  F2FP.TF32.F32.PACK_B R15, R15 ;  /* 0x0000000fff0f723e */ /* 0x000fe200024050ff */
[----:B0-----:R-:W-:-:S05]  /*5ab0*/  FMUL R5, R46, R0 ;  /* 0x000000002e057220 */ /* 0x001fca0000400000 */
[----:B------:R-:W-:-:S05]  /*5ac0*/  F2FP.TF32.F32.PACK_B R5, R5 ;  /* 0x00000005ff05723e */ /* 0x000fca00024050ff */
[----:B------:R-:W-:Y:S02]  /*5ad0*/  @P6 IMAD.MOV.U32 R2, RZ, RZ, R6 ;  /* 0x000000ffff026224 */ /* 0x000fe400078e0006 */
[----:B------:R-:W-:-:S05]  /*5ae0*/  @P6 IMAD.MOV.U32 R3, RZ, RZ, R7 ;  /* 0x000000ffff036224 */ /* 0x000fca00078e0007 */
[----:B------:R0:W-:Y:S01]  /*5af0*/  @P6 STG.E desc[UR12][R2.64+0x84], R43 ;  /* 0x0000842b02006986 */ /* 0x0001e2000c10190c */
[C---:B------:R-:W-:Y:S02]  /*5b00*/  ISETP.GT.AND P6, PT, R16.reuse, 0x40, P5 ;  /* 0x000000401000780c */ /* 0x040fe40002fc4270 */
[----:B------:R-:W-:-:S11]  /*5b10*/  ISETP.GT.AND P5, PT, R16, 0x48, P5 ;  /* 0x000000481000780c */ /* 0x000fd60002fa4270 */
[----:B0-----:R-:W-:Y:S02]  /*5b20*/  @P6 IMAD.MOV.U32 R2, RZ, RZ, R8 ;  /* 0x000000ffff026224 */ /* 0x001fe400078e0008 */
[----:B------:R-:W-:-:S05]  /*5b30*/  @P6 IMAD.MOV.U32 R3, RZ, RZ, R9 ;  /* 0x000000ffff036224 */ /* 0x000fca00078e0009 */
[----:B------:R0:W-:Y:S01]  /*5b40*/  @P6 STG.E desc[UR12][R2.64+0xa0], R11 ;  /* 0x0000a00b02006986 */ /* 0x0001e2000c10190c */
[C---:B------:R-:W-:Y:S02]  /*5b50*/  ISETP.GT.AND P6, PT, R16.reuse, 0x40, P3 ;  /* 0x000000401000780c */ /* 0x040fe40001fc4270 */
[----:B------:R-:W-:Y:S01]  /*5b60*/  ISETP.GT.AND P3, PT, R16, 0x48, P3 ;  /* 0x000000481000780c */ /* 0x000fe20001f64270 */
[-C--:B0-----:R-:W-:Y:S01]  /*5b70*/  FMUL R11, R50, R0.reuse ;  /* 0x00000000320b7220 */ /* 0x081fe20000400000 */
[----:B------:R-:W-:-:S09]  /*5b80*/  FMUL R0, R55, R0 ;  /* 0x0000000037007220 */ /* 0x000fd20000400000 */
[----:B------:R-:W-:Y:S02]  /*5b90*/  @P6 IMAD.MOV.U32 R2, RZ, RZ, R8 ;  /* 0x000000ffff026224 */ /* 0x000fe400078e0008 */
[----:B------:R-:W-:Y:S01]  /*5ba0*/  @P6 IMAD.MOV.U32 R3, RZ, RZ, R9 ;  /* 0x000000ffff036224 */ /* 0x000fe200078e0009 */
[----:B------:R-:W-:-:S04]  /*5bb0*/  F2FP.TF32.F32.PACK_B R11, R11 ;  /* 0x0000000bff0b723e */ /* 0x000fc800024050ff */
[----:B------:R0:W-:Y:S01]  /*5bc0*/  @P6 STG.E desc[UR12][R2.64+0xa4], R45 ;  /* 0x0000a42d02006986 */ /* 0x0001e2000c10190c */
[C---:B------:R-:W-:Y:S02]  /*5bd0*/  ISETP.GT.AND P6, PT, R16.reuse, 0x40, P0 ;  /* 0x000000401000780c */ /* 0x040fe400007c4270 */
[----:B------:R-:W-:Y:S01]  /*5be0*/  ISETP.GT.AND P0, PT, R16, 0x48, P0 ;  /* 0x000000481000780c */ /* 0x000fe20000704270 */
[----:B0-----:R-:W-:Y:S02]  /*5bf0*/  @P5 IMAD.MOV.U32 R2, RZ, RZ, R6 ;  /* 0x000000ffff025224 */ /* 0x001fe400078e0006 */
[----:B------:R-:W-:-:S05]  /*5c00*/  @P5 IMAD.MOV.U32 R3, RZ, RZ, R7 ;  /* 0x000000ffff035224 */ /* 0x000fca00078e0007 */
        /* <DEDUP_REMOVED lines=15> */
[----:B------:R0:W-:Y:S02]  /*5d00*/  @P5 STG.E desc[UR12][R2.64+0xc4], R49 ;  /* 0x0000c43102005986 */ /* 0x0001e4000c10190c */
        /* <DEDUP_REMOVED lines=8> */
[----:B------:R0:W-:Y:S04]  /*5d90*/  @P6 STG.E desc[UR12][R2.64+0xe0], R15 ;  /* 0x0000e00f02006986 */ /* 0x0001e8000c10190c */
[----:B------:R1:W-:Y:S01]  /*5da0*/  @P3 STG.E desc[UR12][R8.64+0xe4], R53 ;  /* 0x0000e43508003986 */ /* 0x0003e2000c10190c */
[----:B0-----:R-:W-:Y:S02]  /*5db0*/  @P2 IMAD.MOV.U32 R2, RZ, RZ, R6 ;  /* 0x000000ffff022224 */ /* 0x001fe400078e0006 */
[----:B------:R-:W-:-:S05]  /*5dc0*/  @P2 IMAD.MOV.U32 R3, RZ, RZ, R7 ;  /* 0x000000ffff032224 */ /* 0x000fca00078e0007 */
[----:B------:R1:W-:Y:S01]  /*5dd0*/  @P2 STG.E desc[UR12][R2.64+0xe0], R17 ;  /* 0x0000e01102002986 */ /* 0x0003e2000c10190c */
[----:B------:R-:W-:Y:S05]  /*5de0*/  @!P1 EXIT ;  /* 0x000000000000994d */ /* 0x000fea0003800000 */
[----:B-1----:R-:W-:-:S05]  /*5df0*/  F2FP.TF32.F32.PACK_B R3, R0 ;  /* 0x00000000ff03723e */ /* 0x002fca00024050ff */
[----:B------:R-:W-:Y:S01]  /*5e00*/  STG.E desc[UR12][R6.64+0xe4], R3 ;  /* 0x0000e40306007986 */ /* 0x000fe2000c10190c */
[----:B------:R-:W-:Y:S05]  /*5e10*/  EXIT ;  /* 0x000000000000794d */ /* 0x000fea0003800000 */
.L_x_10:
[----:B------:R-:W-:-:S13]  /*5e20*/  ISETP.NE.AND P0, PT, R6, RZ, PT ;  /* 0x000000ff0600720c */ /* 0x000fda0003f05270 */
[----:B------:R-:W-:Y:S05]  /*5e30*/  @P0 EXIT ;  /* 0x000000000000094d */ /* 0x000fea0003800000 */
[----:B------:R-:W-:-:S13]  /*5e40*/  ELECT P0, URZ, PT ;  /* 0x00000000003f782f */ /* 0x000fda0003800000 */
[----:B------:R-:W-:Y:S05]  /*5e50*/  @!P0 BRA `(.L_x_145) ;  /* 0x0000000400c08947 */ /* 0x000fea0003800000 */
[----:B------:R-:W-:Y:S02]  /*5e60*/  ISETP.GE.AND P0, PT, R3, 0x1, PT ;  /* 0x000000010300780c */ /* 0x000fe40003f06270 */
[----:B------:R-:W-:-:S04]  /*5e70*/  SHF.R.S32.HI R7, RZ, 0x1f, R8 ;  /* 0x0000001fff077819 */ /* 0x000fc80000011408 */
[----:B------:R-:W-:-:S07]  /*5e80*/  LEA.HI R7, R7, R8, RZ, 0x7 ;  /* 0x0000000807077211 */ /* 0x000fce00078f38ff */
[----:B------:R-:W-:Y:S05]  /*5e90*/  @!P0 BRA `(.L_x_145) ;  /* 0x0000000400b08947 */ /* 0x000fea0003800000 */
[----:B------:R-:W0:Y:S01]  /*5ea0*/  S2R R4, SR_CTAID.X ;  /* 0x0000000000047919 */ /* 0x000e220000002500 */
[----:B------:R-:W-:Y:S01]  /*5eb0*/  LOP3.LUT R7, R7, 0xffffff80, RZ, 0xc0, !PT ;  /* 0xffffff8007077812 */ /* 0x000fe200078ec0ff */
[----:B------:R-:W-:Y:S01]  /*5ec0*/  ULDC UR4, c[0x0][0x384] ;  /* 0x0000e10000047ab9 */ /* 0x000fe20000000800 */
[----:B------:R-:W-:Y:S01]  /*5ed0*/  LOP3.LUT P0, RZ, R8, 0x1f, RZ, 0xc0, !PT ;  /* 0x0000001f08ff7812 */ /* 0x000fe2000780c0ff */
[----:B------:R-:W1:Y:S01]  /*5ee0*/  S2R R12, SR_CTAID.Y ;  /* 0x00000000000c7919 */ /* 0x000e620000002600 */
[----:B-----5:R-:W-:Y:S01]  /*5ef0*/  IMAD R0, R10, R11, RZ ;  /* 0x0000000b0a007224 */ /* 0x020fe200078e02ff */
[----:B------:R-:W-:Y:S01]  /*5f00*/  ULDC UR5, c[0x0][0x388] ;  /* 0x0000e20000057ab9 */ /* 0x000fe20000000800 */
[----:B------:R-:W-:Y:S01]  /*5f10*/  IMAD.IADD R7, R8, 0x1, -R7 ;  /* 0x0000000108077824 */ /* 0x000fe200078e0a07 */
[----:B------:R-:W-:Y:S01]  /*5f20*/  LOP3.LUT R20, R2, 0x2, RZ, 0xfc, !PT ;  /* 0x0000000202147812 */ /* 0x000fe200078efcff */
[----:B------:R-:W-:Y:S01]  /*5f30*/  IMAD.MOV.U32 R6, RZ, RZ, RZ ;  /* 0x000000ffff067224 */ /* 0x000fe200078e00ff */
[----:B------:R-:W-:Y:S01]  /*5f40*/  CS2R R8, SRZ ;  /* 0x0000000000087805 */ /* 0x000fe2000001ff00 */
[----:B------:R-:W-:Y:S01]  /*5f50*/  IMAD.MOV.U32 R10, RZ, RZ, RZ ;  /* 0x000000ffff0a7224 */ /* 0x000fe200078e00ff */
[----:B------:R-:W-:Y:S01]  /*5f60*/  ISETP.NE.AND P1, PT, R7, RZ, PT ;  /* 0x000000ff0700720c */ /* 0x000fe20003f25270 */
[----:B------:R-:W-:Y:S01]  /*5f70*/  IMAD R0, R5, R0, 0x1 ;  /* 0x0000000105007424 */ /* 0x000fe200078e0200 */
[----:B------:R-:W-:Y:S01]  /*5f80*/  ISETP.NE.OR P0, PT, R7, RZ, !P0 ;  /* 0x000000ff0700720c */ /* 0x000fe20004705670 */
[----:B------:R-:W-:-:S02]  /*5f90*/  IMAD.MOV.U32 R7, RZ, RZ, 0x1 ;  /* 0x00000001ff077424 */ /* 0x000fc400078e00ff */
[----:B0-----:R-:W-:-:S04]  /*5fa0*/  IMAD.SHL.U32 R18, R4, 0x80, RZ ;  /* 0x0000008004127824 */ /* 0x001fc800078e00ff */
[----:B------:R-:W-:-:S04]  /*5fb0*/  IMAD.HI.U32 R4, R18, UR4, RZ ;  /* 0x0000000412047c27 */ /* 0x000fc8000f8e00ff */
[----:B-1----:R-:W-:Y:S01]  /*5fc0*/  IMAD.SHL.U32 R19, R12, 0x40, RZ ;  /* 0x000000400c137824 */ /* 0x002fe200078e00ff */
[----:B------:R-:W-:-:S07]  /*5fd0*/  SHF.R.U32.HI R4, RZ, UR5, R4 ;  /* 0x00000005ff047c19 */ /* 0x000fce0008011604 */
.L_x_149:
[----:B------:R-:W0:Y:S01]  /*5fe0*/  S2R R12, SR_CgaCtaId ;  /* 0x00000000000c7919 */ /* 0x000e220000008800 */
[----:B------:R-:W-:-:S04]  /*5ff0*/  MOV R11, 0x400 ;  /* 0x00000400000b7802 */ /* 0x000fc80000000f00 */
[----:B0-----:R-:W-:Y:S02]  /*6000*/  LEA R21, R12, R11, 0x18 ;  /* 0x0000000b0c157211 */ /* 0x001fe400078ec0ff */
[----:B------:R-:W-:-:S03]  /*6010*/  SHF.L.U32 R11, R7, 0x1f, RZ ;  /* 0x0000001f070b7819 */ /* 0x000fc600000006ff */
[----:B------:R-:W-:-:S07]  /*6020*/  IMAD R12, R6, 0x8, R21 ;  /* 0x00000008060c7824 */ /* 0x000fce00078e0215 */
.L_x_146:
[----:B0-----:R0:W1:Y:S02]  /*6030*/  SYNCS.PHASECHK.TRANS64.TRYWAIT P2, [R12+URZ+0x36048], R11 ;  /* 0x0360480b0c0075a7 */ /* 0x001064000804017f */
[----:B-1----:R-:W-:Y:S05]  /*6040*/  @!P2 NANOSLEEP.SYNCS 0x989680 ;  /* 0x009896800000a95d */ /* 0x002fea0003900000 */
[----:B------:R-:W1:Y:S02]  /*6050*/  @!P2 SYNCS.PHASECHK.TRANS64 P2, [R12+URZ+0x36048], R11 ;  /* 0x0360480b0c00a5a7 */ /* 0x000e64000804007f */
[----:B-1----:R-:W-:Y:S05]  /*6060*/  @!P2 BRA `(.L_x_146) ;  /* 0xfffffffc00f0a947 */ /* 0x002fea000383ffff */
[----:B0-----:R-:W0:Y:S02]  /*6070*/  @!P1 LDC R11, c[0x0][0x500] ;  /* 0x00014000ff0b9b82 */ /* 0x001e240000000800 */
[----:B0-----:R0:W-:Y:S02]  /*6080*/  @!P1 SYNCS.ARRIVE.TRANS64 RZ, [R12+URZ+0x36000], R11 ;  /* 0x0360000b0cff99a7 */ /* 0x0011e4000800003f */
[----:B0-----:R-:W-:-:S04]  /*6090*/  PRMT R11, R20, 0x9910, RZ ;  /* 0x00009910140b7816 */ /* 0x001fc800000000ff */
[----:B------:R-:W-:-:S13]  /*60a0*/  ISETP.NE.AND P2, PT, R11, 0x2, PT ;  /* 0x000000020b00780c */ /* 0x000fda0003f45270 */
[----:B------:R-:W-:Y:S05]  /*60b0*/  @P2 BRA `(.L_x_147) ;  /* 0x0000000000042947 */ /* 0x000fea0003800000 */
[----:B------:R-:W-:Y:S01]  /*60c0*/  BPT.TRAP 0x1 ;  /* 0x000000040000795c */ /* 0x000fe20000300000 */
.L_x_147:
[----:B------:R-:W-:Y:S05]  /*60d0*/  @P0 BRA `(.L_x_148) ;  /* 0x0000000000040947 */ /* 0x000fea0003800000 */
[----:B------:R-:W-:Y:S01]  /*60e0*/  BPT.TRAP 0x1 ;  /* 0x000000040000795c */ /* 0x000fe20000300000 */
.L_x_148:
[----:B------:R-:W0:Y:S01]  /*60f0*/  LDC R13, c[0x0][0x380] ;  /* 0x0000e000ff0d7b82 */ /* 0x000e220000000800 */
[----:B------:R-:W-:Y:S01]  /*6100*/  R2UR UR4, R4 ;  /* 0x00000000040472ca */ /* 0x000fe200000e0000 */
[----:B------:R-:W-:Y:S01]  /*6110*/  ULDC UR20, c[0x0][0x38c] ;  /* 0x0000e30000147ab9 */ /* 0x000fe20000000800 */
[----:B------:R-:W-:Y:S01]  /*6120*/  R2UR UR5, R18 ;  /* 0x00000000120572ca */ /* 0x000fe200000e0000 */
[----:B------:R-:W-:Y:S01]  /*6130*/  UISETP.NE.AND UP0, UPT, UR20, 0x1, UPT ;  /* 0x000000011400788c */ /* 0x000fe2000bf05270 */
[----:B------:R-:W-:Y:S01]  /*6140*/  R2UR UR17, R12 ;  /* 0x000000000c1172ca */ /* 0x000fe200000e0000 */
[C---:B------:R-:W-:Y:S01]  /*6150*/  VIADD R12, R10.reuse, 0x1 ;  /* 0x000000010a0c7836 */ /* 0x040fe20000000000 */
[----:B------:R-:W-:Y:S01]  /*6160*/  R2UR UR18, R10 ;  /* 0x000000000a1272ca */ /* 0x000fe200000e0000 */
[----:B---3--:R-:W1:Y:S01]  /*6170*/  LDC.64 R14, c[0x0][0x3b8] ;  /* 0x0000ee00ff0e7b82 */ /* 0x008e620000000a00 */
[----:B------:R-:W-:Y:S01]  /*6180*/  R2UR UR9, R21 ;  /* 0x00000000150972ca */ /* 0x000fe200000e0000 */
[----:B------:R-:W-:Y:S01]  /*6190*/  VIADD R0, R0, 0xffffffff ;  /* 0xffffffff00007836 */ /* 0x000fe20000000000 */
[----:B------:R-:W-:Y:S01]  /*61a0*/  R2UR UR16, R6 ;  /* 0x00000000061072ca */ /* 0x000fe200000e0000 */
[----:B------:R-:W-:Y:S01]  /*61b0*/  ULDC.64 UR24, c[0x0][0x198] ;  /* 0x0000660000187ab9 */ /* 0x000fe20000000a00 */
[----:B------:R-:W-:Y:S01]  /*61c0*/  R2UR UR12, R9 ;  /* 0x00000000090c72ca */ /* 0x000fe200000e0000 */
[----:B------:R-:W-:Y:S01]  /*61d0*/  ULDC.64 UR14, c[0x0][0x3b0] ;  /* 0x0000ec00000e7ab9 */ /* 0x000fe20000000a00 */
[----:B------:R-:W-:Y:S01]  /*61e0*/  @UP0 ULDC.64 UR10, c[0x0][0x390] ;  /* 0x0000e400000a0ab9 */ /* 0x000fe20000000a00 */
[----:B------:R-:W1:Y:S01]  /*61f0*/  LDC.64 R16, c[0x0][0x3d8] ;  /* 0x0000f600ff107b82 */ /* 0x000e620000000a00 */
[----:B------:R-:W-:Y:S01]  /*6200*/  R2UR UR13, R8 ;  /* 0x00000000080d72ca */ /* 0x000fe200000e0000 */
[----:B------:R-:W-:Y:S01]  /*6210*/  ULDC.64 UR22, c[0x0][0x3d0] ;  /* 0x0000f40000167ab9 */ /* 0x000fe20000000a00 */
[----:B------:R-:W-:Y:S01]  /*6220*/  ISETP.GT.AND P5, PT, R0, 0x1, PT ;  /* 0x000000010000780c */ /* 0x000fe20003fa4270 */
[----:B------:R-:W-:-:S02]  /*6230*/  USHF.L.U32 UR18, UR18, 0x5, URZ ;  /* 0x0000000512127899 */ /* 0x000fc4000800063f */
[----:B------:R-:W-:Y:S01]  /*6240*/  UIADD3 UR17, UR17, 0x36000, URZ ;  /* 0x0003600011117890 */ /* 0x000fe2000fffe03f */
[----:B0-----:R-:W-:Y:S01]  /*6250*/  ISETP.NE.AND P2, PT, R13, 0x1, PT ;  /* 0x000000010d00780c */ /* 0x001fe20003f45270 */
[----:B------:R-:W-:Y:S01]  /*6260*/  ULEA UR16, UR16, UR9, 0xe ;  /* 0x0000000910107291 */ /* 0x000fe2000f8e703f */
[----:B------:R-:W-:Y:S01]  /*6270*/  UMOV UR26, 0x0 ;  /* 0x00000000001a7882 */ /* 0x000fe20000000000 */
[----:B------:R-:W-:-:S03]  /*6280*/  UMOV UR27, 0x10000000 ;  /* 0x10000000001b7882 */ /* 0x000fc60000000000 */
[----:B------:R-:W-:-:S07]  /*6290*/  UMOV UR9, UR17 ;  /* 0x0000001100097c82 */ /* 0x000fce0008000000 */
[----:B------:R-:W-:Y:S01]  /*62a0*/  @P2 IMAD.U32 R11, RZ, RZ, UR4 ;  /* 0x00000004ff0b2e24 */ /* 0x000fe2000f8e00ff */
[----:B------:R-:W-:Y:S01]  /*62b0*/  UIADD3 UR4, UP1, UR24, 0xf0, URZ ;  /* 0x000000f018047890 */ /* 0x000fe2000ff3e03f */
[----:B-1----:R-:W-:Y:S01]  /*62c0*/  IMAD R10, R8, R15, R17 ;  /* 0x0000000f080a7224 */ /* 0x002fe200078e0211 */
[----:B------:R-:W-:Y:S02]  /*62d0*/  UIADD3 UR24, UP2, UR24, 0x1f0, URZ ;  /* 0x000001f018187890 */ /* 0x000fe4000ff5e03f */
[----:B------:R-:W-:Y:S01]  /*62e0*/  @P2 R2UR UR5, R11 ;  /* 0x000000000b0522ca */ /* 0x000fe200000e0000 */
[----:B------:R-:W-:Y:S01]  /*62f0*/  IMAD R11, R6, 0x2000, R21 ;  /* 0x00002000060b7824 */ /* 0x000fe200078e0215 */
[----:B------:R-:W-:Y:S01]  /*6300*/  ISETP.NE.AND P2, PT, R12, R5, PT ;  /* 0x000000050c00720c */ /* 0x000fe20003f45270 */
[----:B------:R-:W-:-:S03]  /*6310*/  VIADD R6, R6, 0x1 ;  /* 0x0000000106067836 */ /* 0x000fc60000000000 */
[----:B------:R-:W-:Y:S01]  /*6320*/  R2UR UR8, R11 ;  /* 0x000000000b0872ca */ /* 0x000fe200000e0000 */
[----:B------:R-:W-:Y:S01]  /*6330*/  IMAD R11, R9, R14, R16 ;  /* 0x0000000e090b7224 */ /* 0x000fe200078e0210 */
[C---:B------:R-:W-:Y:S01]  /*6340*/  ISETP.NE.AND P4, PT, R6.reuse, 0x9, PT ;  /* 0x000000090600780c */ /* 0x040fe20003f85270 */
[----:B------:R-:W0:Y:S03]  /*6350*/  LDC R14, c[0x0][0x3c8] ;  /* 0x0000f200ff0e7b82 */ /* 0x000e260000000800 */
[----:B------:R-:W-:Y:S01]  /*6360*/  PRMT R10, R11, 0x40, R10 ;  /* 0x000000400b0a7816 */ /* 0x000fe2000000000a */
[----:B------:R-:W-:Y:S01]  /*6370*/  UIADD3 UR6, -UR5, URZ, URZ ;  /* 0x0000003f05067290 */ /* 0x000fe2000fffe13f */
[----:B------:R-:W-:Y:S01]  /*6380*/  VIADD R11, R9, 0x1 ;  /* 0x00000001090b7836 */ /* 0x000fe20000000000 */
[----:B------:R-:W-:Y:S01]  /*6390*/  UMOV UR21, UR5 ;  /* 0x0000000500157c82 */ /* 0x000fe20008000000 */
[----:B------:R-:W-:Y:S01]  /*63a0*/  @P2 IMAD.MOV R11, RZ, RZ, R9 ;  /* 0x000000ffff0b2224 */ /* 0x000fe200078e0209 */
[----:B------:R-:W-:-:S02]  /*63b0*/  SEL R6, R6, RZ, P4 ;  /* 0x000000ff06067207 */ /* 0x000fc40002000000 */
[----:B------:R-:W-:Y:S01]  /*63c0*/  IMAD R13, R13, UR6, R18 ;  /* 0x000000060d0d7c24 */ /* 0x000fe2000f8e0212 */
[----:B------:R-:W-:Y:S02]  /*63d0*/  UIMAD.WIDE.U32 UR6, UR5, UR10, URZ ;  /* 0x0000000a050672a5 */ /* 0x000fe4000f8e003f */
[----:B------:R-:W-:Y:S02]  /*63e0*/  UIADD3 UR8, UR8, 0x24000, URZ ;  /* 0x0002400008087890 */ /* 0x000fe4000fffe03f */
[----:B------:R-:W-:Y:S01]  /*63f0*/  @UP0 USHF.R.U32.HI UR21, URZ, UR11, UR7 ;  /* 0x0000000b3f150299 */ /* 0x000fe20008011607 */
[----:B------:R-:W-:Y:S01]  /*6400*/  R2UR UR19, R13 ;  /* 0x000000000d1372ca */ /* 0x000fe200000e0000 */
[----:B------:R-:W-:Y:S01]  /*6410*/  UMOV UR10, UR18 ;  /* 0x00000012000a7c82 */ /* 0x000fe20008000000 */
[----:B------:R-:W-:Y:S01]  /*6420*/  R2UR UR7, R10 ;  /* 0x000000000a0772ca */ /* 0x000fe200000e0000 */
[----:B------:R-:W-:Y:S01]  /*6430*/  UIADD3 UR6, -UR21, URZ, URZ ;  /* 0x0000003f15067290 */ /* 0x000fe2000fffe13f */
[----:B------:R-:W-:Y:S01]  /*6440*/  R2UR UR11, R19 ;  /* 0x00000000130b72ca */ /* 0x000fe200000e0000 */
[----:B------:R-:W-:Y:S01]  /*6450*/  VIADD R13, R8, 0x1 ;  /* 0x00000001080d7836 */ /* 0x000fe20000000000 */
[----:B------:R-:W-:Y:S01]  /*6460*/  SEL R10, RZ, 0x1, P4 ;  /* 0x00000001ff0a7807 */ /* 0x000fe20002000000 */
[----:B------:R-:W-:Y:S01]  /*6470*/  UIMAD UR20, UR20, UR6, UR5 ;  /* 0x00000006141472a4 */ /* 0x000fe2000f8e0205 */
[----:B0-----:R-:W-:Y:S01]  /*6480*/  ISETP.NE.AND P3, PT, R11, R14, PT ;  /* 0x0000000e0b00720c */ /* 0x001fe20003f65270 */
[----:B------:R-:W-:Y:S01]  /*6490*/  UIADD3.X UR5, URZ, UR25, URZ, UP1, !UPT ;  /* 0x000000193f057290 */ /* 0x000fe20008ffe43f */
[----:B------:R-:W-:Y:S01]  /*64a0*/  LOP3.LUT R7, R7, R10, RZ, 0x3c, !PT ;  /* 0x0000000a07077212 */ /* 0x000fe200078e3cff */
[----:B------:R-:W-:Y:S01]  /*64b0*/  UIMAD UR20, UR20, UR15, UR23 ;  /* 0x0000000f141472a4 */ /* 0x000fe2000f8e0217 */
[----:B------:R-:W-:Y:S01]  /*64c0*/  SEL R10, R12, RZ, P2 ;  /* 0x000000ff0c0a7207 */ /* 0x000fe20001000000 */
[----:B------:R-:W-:Y:S01]  /*64d0*/  UIMAD UR19, UR19, UR14, UR22 ;  /* 0x0000000e131372a4 */ /* 0x000fe2000f8e0216 */
[----:B------:R-:W-:Y:S01]  /*64e0*/  SEL R9, R11, RZ, P3 ;  /* 0x000000ff0b097207 */ /* 0x000fe20001800000 */
[----:B------:R-:W-:-:S02]  /*64f0*/  UPRMT UR6, UR7, 0x5410, URZ ;  /* 0x0000541007067896 */ /* 0x000fc4000800003f */
[----:B------:R-:W-:-:S04]  /*6500*/  UIADD3.X UR25, URZ, UR25, URZ, UP2, !UPT ;  /* 0x000000193f197290 */ /* 0x000fc800097fe43f */
[----:B------:R-:W-:-:S03]  /*6510*/  @P3 IMAD.MOV R13, RZ, RZ, R8 ;  /* 0x000000ffff0d3224 */ /* 0x000fc600078e0208 */
[----:B------:R0:W-:Y:S01]  /*6520*/  UTMALDG.4D.IM2COL [UR16], [UR4], UR6 ;  /* 0x00000010040073b4 */ /* 0x0001e20008058006 */
[----:B------:R-:W-:Y:S01]  /*6530*/  IMAD.MOV.U32 R8, RZ, RZ, R13 ;  /* 0x000000ffff087224 */ /* 0x000fe200078e000d */
[----:B------:R0:W-:Y:S02]  /*6540*/  UTMALDG.4D [UR8], [UR24], desc[UR26] ;  /* 0x00001a08180075b4 */ /* 0x0001e40008019000 */
[----:B0-----:R-:W-:Y:S05]  /*6550*/  @P5 BRA `(.L_x_149) ;  /* 0xfffffff800a05947 */ /* 0x001fea000383ffff */
.L_x_145:
[----:B------:R-:W-:Y:S01]  /*6560*/  ISETP.GE.U32.AND P2, PT, R3, 0x9, PT ;  /* 0x000000090300780c */ /* 0x000fe20003f46070 */
[----:B------:R-:W-:Y:S05]  /*6570*/  WARPSYNC.ALL ;  /* 0x0000000000007948 */ /* 0x000fea0003800000 */
[----:B------:R-:W-:-:S07]  /*6580*/  ELECT P1, URZ, PT ;  /* 0x00000000003f782f */ /* 0x000fce0003820000 */
[----:B------:R-:W-:-:S05]  /*6590*/  @P2 IMAD.WIDE.U32 R4, R3, 0x38e38e39, RZ ;  /* 0x38e38e3903042825 */ /* 0x000fca00078e00ff */
[----:B-----5:R-:W-:-:S04]  /*65a0*/  @P2 SHF.R.U32.HI R0, RZ, 0x1, R5 ;  /* 0x00000001ff002819 */ /* 0x020fc80000011605 */
[----:B------:R-:W-:-:S04]  /*65b0*/  @P2 LOP3.LUT R0, R0, 0x1, RZ, 0xc0, !PT ;  /* 0x0000000100002812 */ /* 0x000fc800078ec0ff */
[----:B------:R-:W-:Y:S01]  /*65c0*/  @P2 ISETP.NE.U32.AND P0, PT, R0, 0x1, PT ;  /* 0x000000010000280c */ /* 0x000fe20003f05070 */
[----:B------:R-:W-:-:S12]  /*65d0*/  @!P1 EXIT ;  /* 0x000000000000994d */ /* 0x000fd80003800000 */
[----:B------:R-:W-:Y:S01]  /*65e0*/  LOP3.LUT R2, R2, 0x2, RZ, 0xfc, !PT ;  /* 0x0000000202027812 */ /* 0x000fe200078efcff */
[----:B------:R-:W-:Y:S01]  /*65f0*/  IMAD.MOV.U32 R0, RZ, RZ, 0x1 ;  /* 0x00000001ff007424 */ /* 0x000fe200078e00ff */
[----:B------:R-:W-:Y:S02]  /*6600*/  @P2 ISETP.NE.U32.AND.EX P0, PT, RZ, RZ, PT, P0 ;  /* 0x000000ffff00220c */ /* 0x000fe40003f05100 */
[----:B------:R-:W-:Y:S02]  /*6610*/  ISETP.NE.AND P1, PT, R2, 0x3, PT ;  /* 0x000000030200780c */ /* 0x000fe40003f25270 */
[----:B------:R-:W-:-:S11]  /*6620*/  @P2 SEL R0, RZ, 0x1, !P0 ;  /* 0x00000001ff002807 */ /* 0x000fd60004000000 */
[----:B------:R-:W-:Y:S05]  /*6630*/  @!P1 BRA `(.L_x_150) ;  /* 0x0000000000049947 */ /* 0x000fea0003800000 */
[----:B------:R-:W-:Y:S01]  /*6640*/  BPT.TRAP 0x1 ;  /* 0x000000040000795c */ /* 0x000fe20000300000 */
.L_x_150:
[----:B------:R-:W0:Y:S01]  /*6650*/  S2R R7, SR_CgaCtaId ;  /* 0x0000000000077919 */ /* 0x000e220000008800 */
[----:B------:R-:W-:Y:S01]  /*6660*/  IMAD.WIDE.U32 R4, R3, 0x38e38e39, RZ ;  /* 0x38e38e3903047825 */ /* 0x000fe200078e00ff */
[----:B------:R-:W-:-:S04]  /*6670*/  MOV R2, 0x400 ;  /* 0x0000040000027802 */ /* 0x000fc80000000f00 */
[----:B------:R-:W-:Y:S02]  /*6680*/  SHF.R.U32.HI R4, RZ, 0x1, R5 ;  /* 0x00000001ff047819 */ /* 0x000fe40000011605 */
[----:B------:R-:W-:-:S03]  /*6690*/  SHF.L.U32 R5, R0, 0x1f, RZ ;  /* 0x0000001f00057819 */ /* 0x000fc600000006ff */
[----:B------:R-:W-:Y:S01]  /*66a0*/  IMAD R3, R4, -0x9, R3 ;  /* 0xfffffff704037824 */ /* 0x000fe200078e0203 */
[----:B0-----:R-:W-:-:S05]  /*66b0*/  LEA R2, R7, R2, 0x18 ;  /* 0x0000000207027211 */ /* 0x001fca00078ec0ff */
[----:B------:R-:W-:-:S04]  /*66c0*/  VIADD R2, R2, 0x36048 ;  /* 0x0003604802027836 */ /* 0x000fc80000000000 */
[----:B------:R-:W-:-:S07]  /*66d0*/  IMAD R4, R3, 0x8, R2 ;  /* 0x0000000803047824 */ /* 0x000fce00078e0202 */
.L_x_151:
[----:B0-----:R0:W1:Y:S02]  /*66e0*/  SYNCS.PHASECHK.TRANS64.TRYWAIT P0, [R4+URZ], R5 ;  /* 0x00000005040075a7 */ /* 0x001064000800017f */
[----:B-1----:R-:W-:Y:S05]  /*66f0*/  @!P0 NANOSLEEP.SYNCS 0x989680 ;  /* 0x009896800000895d */ /* 0x002fea0003900000 */
[----:B------:R-:W1:Y:S02]  /*6700*/  @!P0 SYNCS.PHASECHK.TRANS64 P0, [R4+URZ], R5 ;  /* 0x00000005040085a7 */ /* 0x000e64000800007f */
[----:B-1----:R-:W-:Y:S05]  /*6710*/  @!P0 BRA `(.L_x_151) ;  /* 0xfffffffc00f08947 */ /* 0x002fea000383ffff */
[----:B------:R-:W-:-:S05]  /*6720*/  VIADD R3, R3, 0x1 ;  /* 0x0000000103037836 */ /* 0x000fca0000000000 */
[----:B------:R-:W-:-:S04]  /*6730*/  ISETP.NE.AND P0, PT, R3, 0x9, PT ;  /* 0x000000090300780c */ /* 0x000fc80003f05270 */
[----:B0-----:R-:W-:Y:S02]  /*6740*/  SEL R5, RZ, 0x1, P0 ;  /* 0x00000001ff057807 */ /* 0x001fe40000000000 */
[----:B------:R-:W-:Y:S02]  /*6750*/  SEL R3, R3, RZ, P0 ;  /* 0x000000ff03037207 */ /* 0x000fe40000000000 */
[----:B------:R-:W-:-:S03]  /*6760*/  LOP3.LUT R7, R0, R5, RZ, 0x3c, !PT ;  /* 0x0000000500077212 */ /* 0x000fc600078e3cff */
[----:B------:R-:W-:Y:S01]  /*6770*/  IMAD R0, R3, 0x8, R2 ;  /* 0x0000000803007824 */ /* 0x000fe200078e0202 */
[----:B------:R-:W-:-:S07]  /*6780*/  SHF.L.U32 R5, R7, 0x1f, RZ ;  /* 0x0000001f07057819 */ /* 0x000fce00000006ff */
.L_x_152:
        /* <DEDUP_REMOVED lines=11> */
.L_x_153:
        /* <DEDUP_REMOVED lines=11> */
.L_x_154:
        /* <DEDUP_REMOVED lines=11> */
.L_x_155:
        /* <DEDUP_REMOVED lines=11> */
.L_x_156:
        /* <DEDUP_REMOVED lines=11> */
.L_x_157:
        /* <DEDUP_REMOVED lines=11> */
.L_x_158:
        /* <DEDUP_REMOVED lines=11> */
.L_x_159:
[----:B0-----:R0:W1:Y:S02]  /*6c60*/  SYNCS.PHASECHK.TRANS64.TRYWAIT P0, [R3+URZ], R0 ;  /* 0x00000000030075a7 */ /* 0x001064000800017f */
[----:B-1----:R-:W-:Y:S05]  /*6c70*/  @!P0 NANOSLEEP.SYNCS 0x989680 ;  /* 0x009896800000895d */ /* 0x002fea0003900000 */
[----:B------:R-:W1:Y:S02]  /*6c80*/  @!P0 SYNCS.PHASECHK.TRANS64 P0, [R3+URZ], R0 ;  /* 0x00000000030085a7 */ /* 0x000e64000800007f */
[----:B-1----:R-:W-:Y:S05]  /*6c90*/  @P0 EXIT ;  /* 0x000000000000094d */ /* 0x002fea0003800000 */
[----:B------:R-:W-:Y:S05]  /*6ca0*/  BRA `(.L_x_159) ;  /* 0xfffffffc00ec7947 */ /* 0x000fea000383ffff */
.L_x_160:
[----:B------:R-:W-:-:S00]  /*6cb0*/  BRA `(.L_x_160) ;  /* 0xfffffffc00fc7947 */ /* 0x000fc0000383ffff */
[----:B------:R-:W-:-:S00]  /*6cc0*/  NOP ;  /* 0x0000000000007918 */ /* 0x000fc00000000000 */
        /* <DEDUP_REMOVED lines=11> */
.L_x_161:


//--------------------- .nv.shared._ZN7cutlass13device_kernelINS_4conv6kernel13ConvUniversalINS1_16ConvProblemShapeILNS1_8OperatorE0ELi2EEENS1_10collective14CollectiveConvINS1_46MainloopSm90TmaGmmaWarpSpecializedImplicitGemmILS5_0ELi9ELi2EN4cute5tupleIJNSA_1CILi1EEESD_SD_EEENS1_36KernelImplicitTmaWarpSpecializedSm90ELi1EEENSB_IJNSC_ILi128EEENSC_ILi64EEENSB_IJNSC_ILi32EEEEEEEEENS_10tfloat32_tESM_NSA_8TiledMMAINSA_8MMA_AtomIJNSA_4SM904GMMA29MMA_64x64x8_F32TF32TF32_SS_TNILNSQ_7ScaleInE1ELSS_1EEEEEENSA_6LayoutISE_NSB_IJNSC_ILi0EEESW_SW_EEEEENSB_IJNSA_10UnderscoreESZ_SZ_EEEEENS7_6detail26Sm90ImplicitGemmTileTraitsINSA_20SM90_TMA_LOAD_IM2COLENSA_14ComposedLayoutINSA_7SwizzleILi3ELi4ELi3EEENSA_18smem_ptr_flag_bitsILi32EEENSV_INSB_IJNSB_IJNSC_ILi8EEENSC_ILi16EEEEEENSB_IJSJ_SD_EEENSB_IJSD_NSC_ILi9EEEEEEEEENSB_IJNSB_IJSJ_NSC_ILi256EEEEEENSB_IJSD_SW_EEENSB_IJSW_NSC_ILi4096EEEEEEEEEEEEEvEENS13_INSA_13SM90_TMA_LOADENS15_IS17_S19_NSV_INSB_IJNSB_IJS1A_S1A_EEES1D_S1F_EEENSB_IJS1I_S1J_NSB_IJSW_NSC_ILi2048EEEEEEEEEEEEEvEEEENS_8epilogue10collective6detail29Sm90TmaWarpSpecializedAdapterINS21_15DefaultEpilogueISM_NSB_IJNSB_IJlllEEESD_SW_EEES26_NS20_6thread17LinearCombinationISM_Li1EffLNS27_9ScaleType4KindE0ELNS_15FloatRoundStyleE2ESM_EENS_4gemm15EpilogueDefaultEEEEEvvEEEEvNT_6ParamsE --------------------------
	.section	.nv.shared._ZN7cutlass13device_kernelINS_4conv6kernel13ConvUniversalINS1_16ConvProblemShapeILNS1_8OperatorE0ELi2EEENS1_10collective14CollectiveConvINS1_46MainloopSm90TmaGmmaWarpSpecializedImplicitGemmILS5_0ELi9ELi2EN4cute5tupleIJNSA_1CILi1EEESD_SD_EEENS1_36KernelImplicitTmaWarpSpecializedSm90ELi1EEENSB_IJNSC_ILi128EEENSC_ILi64EEENSB_IJNSC_ILi32EEEEEEEEENS_10tfloat32_tESM_NSA_8TiledMMAINSA_8MMA_AtomIJNSA_4SM904GMMA29MMA_64x64x8_F32TF32TF32_SS_TNILNSQ_7ScaleInE1ELSS_1EEEEEENSA_6LayoutISE_NSB_IJNSC_ILi0EEESW_SW_EEEEENSB_IJNSA_10UnderscoreESZ_SZ_EEEEENS7_6detail26Sm90ImplicitGemmTileTraitsINSA_20SM90_TMA_LOAD_IM2COLENSA_14ComposedLayoutINSA_7SwizzleILi3ELi4ELi3EEENSA_18smem_ptr_flag_bitsILi32EEENSV_INSB_IJNSB_IJNSC_ILi8EEENSC_ILi16EEEEEENSB_IJSJ_SD_EEENSB_IJSD_NSC_ILi9EEEEEEEEENSB_IJNSB_IJSJ_NSC_ILi256EEEEEENSB_IJSD_SW_EEENSB_IJSW_NSC_ILi4096EEEEEEEEEEEEEvEENS13_INSA_13SM90_TMA_LOADENS15_IS17_S19_NSV_INSB_IJNSB_IJS1A_S1A_EEES1D_S1F_EEENSB_IJS1I_S1J_NSB_IJSW_NSC_ILi2048EEEEEEEEEEEEEvEEEENS_8epilogue10collective6detail29Sm90TmaWarpSpecializedAdapterINS21_15DefaultEpilogueISM_NSB_IJNSB_IJlllEEESD_SW_EEES26_NS20_6thread17LinearCombinationISM_Li1EffLNS27_9ScaleType4KindE0ELNS_15FloatRoundStyleE2ESM_EENS_4gemm15EpilogueDefaultEEEEEvvEEEEvNT_6ParamsE,"aw",@nobits
	.sectionflags	@""
	.align	16
	.zero		1024


//--------------------- .nv.shared.reserved.0     --------------------------
	.section	.nv.shared.reserved.0,"aw",@nobits
	.weak		__nv_reservedSMEM_offset_0_alias
	.size		__nv_reservedSMEM_offset_0_alias, 0, 0
	.other		__nv_reservedSMEM_offset_0_alias,@"STO_CUDA_RESERVED_SHARED STV_DEFAULT"
__nv_reservedSMEM_offset_0_alias:
	.zero		0


//--------------------- .nv.global                --------------------------
	.section	.nv.global,"aw",@nobits
.nv.global:
	.type		_ZN39_INTERNAL_76679117_4_k_cu_7c40dbb7_26194cute1_E,@object
	.size		_ZN39_INTERNAL_76679117_4_k_cu_7c40dbb7_26194cute1_E,(_ZN39_INTERNAL_76679117_4_k_cu_7c40dbb7_26194cuda3std3__45__cpo6cbeginE - _ZN39_INTERNAL_76679117_4_k_cu_7c40dbb7_26194cute1_E)
_ZN39_INTERNAL_76679117_4_k_cu_7c40dbb7_26194cute1_E:
	.zero		1
	.type		_ZN39_INTERNAL_76679117_4_k_cu_7c40dbb7_26194cuda3std3__45__cpo6cbeginE,@object
	.size		_ZN39_INTERNAL_76679117_4_k_cu_7c40dbb7_26194cuda3std3__45__cpo6cbeginE,(_ZN39_INTERNAL_76679117_4_k_cu_7c40dbb7_26194cuda3std3__48in_placeE - _ZN39_INTERNAL_76679117_4_k_cu_7c40dbb7_26194cuda3std3__45__cpo6cbeginE)
_ZN39_INTERNAL_76679117_4_k_cu_7c40dbb7_26194cuda3std3__45__cpo6cbeginE:
	.zero		1
	.type		_ZN39_INTERNAL_76679117_4_k_cu_7c40dbb7_26194cuda3std3__48in_placeE,@object
	.size		_ZN39_INTERNAL_76679117_4_k_cu_7c40dbb7_26194cuda3std3__48in_placeE,(_ZN39_INTERNAL_76679117_4_k_cu_7c40dbb7_26194cuda3std6ranges3__45__cpo9iter_moveE - _ZN39_INTERNAL_76679117_4_k_cu_7c40dbb7_26194cuda3std3__48in_placeE)
_ZN39_INTERNAL_76679117_4_k_cu_7c40dbb7_26194cuda3std3__48in_placeE:
	.zero		1
	.type		_ZN39_INTERNAL_76679117_4_k_cu_7c40dbb7_26194cuda3std6ranges3__45__cpo9iter_moveE,@object
	.size		_ZN39_INTERNAL_76679117_4_k_cu_7c40dbb7_26194cuda3std6ranges3__45__cpo9iter_moveE,(_ZN39_INTERNAL_76679117_4_k_cu_7c40dbb7_26194cuda3std3__45__cpo5beginE - _ZN39_INTERNAL_76679117_4_k_cu_7c40dbb7_26194cuda3std6ranges3__45__cpo9iter_moveE)
_ZN39_INTERNAL_76679117_4_k_cu_7c40dbb7_26194cuda3std6ranges3__45__cpo9iter_moveE:
	.zero		1
	.type		_ZN39_INTERNAL_76679117_4_k_cu_7c40dbb7_26194cuda3std3__45__cpo5beginE,@object
	.size		_ZN39_INTERNAL_76679117_4_k_cu_7c40dbb7_26194cuda3std3__45__cpo5beginE,(_ZN39_INTERNAL_76679117_4_k_cu_7c40dbb7_26194cuda3std3__441_GLOBAL__N__76679117_4_k_cu_7c40dbb7_26196ignoreE - _ZN39_INTERNAL_76679117_4_k_cu_7c40dbb7_26194cuda3std3__45__cpo5beginE)
_ZN39_INTERNAL_76679117_4_k_cu_7c40dbb7_26194cuda3std3__45__cpo5beginE:
	.zero		1
	.type		_ZN39_INTERNAL_76679117_4_k_cu_7c40dbb7_26194cuda3std3__441_GLOBAL__N__76679117_4_k_cu_7c40dbb7_26196ignoreE,@object
	.size		_ZN39_INTERNAL_76679117_4_k_cu_7c40dbb7_26194cuda3std3__441_GLOBAL__N__76679117_4_k_cu_7c40dbb7_26196ignoreE,(_ZN39_INTERNAL_76679117_4_k_cu_7c40dbb7_26194cute7productE - _ZN39_INTERNAL_76679117_4_k_cu_7c40dbb7_26194cuda3std3__441_GLOBAL__N__76679117_4_k_cu_7c40dbb7_26196ignoreE)
_ZN39_INTERNAL_76679117_4_k_cu_7c40dbb7_26194cuda3std3__441_GLOBAL__N__76679117_4_k_cu_7c40dbb7_26196ignoreE:
	.zero		1
	.type		_ZN39_INTERNAL_76679117_4_k_cu_7c40dbb7_26194cute7productE,@object
	.size		_ZN39_INTERNAL_76679117_4_k_cu_7c40dbb7_26194cute7productE,(_ZN39_INTERNAL_76679117_4_k_cu_7c40dbb7_26194cuda3std3__45__cpo3endE - _ZN39_INTERNAL_76679117_4_k_cu_7c40dbb7_26194cute7productE)
_ZN39_INTERNAL_76679117_4_k_cu_7c40dbb7_26194cute7productE:
	.zero		1
	.type		_ZN39_INTERNAL_76679117_4_k_cu_7c40dbb7_26194cuda3std3__45__cpo3endE,@object
	.size		_ZN39_INTERNAL_76679117_4_k_cu_7c40dbb7_26194cuda3std3__45__cpo3endE,(_ZN39_INTERNAL_76679117_4_k_cu_7c40dbb7_26194cuda3std3__419piecewise_constructE - _ZN39_INTERNAL_76679117_4_k_cu_7c40dbb7_26194cuda3std3__45__cpo3endE)
_ZN39_INTERNAL_76679117_4_k_cu_7c40dbb7_26194cuda3std3__45__cpo3endE:
	.zero		1
	.type		_ZN39_INTERNAL_76679117_4_k_cu_7c40dbb7_26194cuda3std3__419piecewise_constructE,@object
	.size		_ZN39_INTERNAL_76679117_4_k_cu_7c40dbb7_26194cuda3std3__419piecewise_constructE,(_ZN39_INTERNAL_76679117_4_k_cu_7c40dbb7_26194cuda3std3__45__cpo4cendE - _ZN39_INTERNAL_76679117_4_k_cu_7c40dbb7_26194cuda3std3__419piecewise_constructE)
_ZN39_INTERNAL_76679117_4_k_cu_7c40dbb7_26194cuda3std3__419piecewise_constructE:
	.zero		1
	.type		_ZN39_INTERNAL_76679117_4_k_cu_7c40dbb7_26194cuda3std3__45__cpo4cendE,@object
	.size		_ZN39_INTERNAL_76679117_4_k_cu_7c40dbb7_26194cuda3std3__45__cpo4cendE,(_ZN39_INTERNAL_76679117_4_k_cu_7c40dbb7_26194cuda3std6ranges3__45__cpo4swapE - _ZN39_INTERNAL_76679117_4_k_cu_7c40dbb7_26194cuda3std3__45__cpo4cendE)
_ZN39_INTERNAL_76679117_4_k_cu_7c40dbb7_26194cuda3std3__45__cpo4cendE:
	.zero		1
	.type		_ZN39_INTERNAL_76679117_4_k_cu_7c40dbb7_26194cuda3std6ranges3__45__cpo4swapE,@object
	.size		_ZN39_INTERNAL_76679117_4_k_cu_7c40dbb7_26194cuda3std6ranges3__45__cpo4swapE,(.L_7 - _ZN39_INTERNAL_76679117_4_k_cu_7c40dbb7_26194cuda3std6ranges3__45__cpo4swapE)
_ZN39_INTERNAL_76679117_4_k_cu_7c40dbb7_26194cuda3std6ranges3__45__cpo4swapE:
	.zero		1
.L_7:


//--------------------- .nv.constant0._ZN7cutlass13device_kernelINS_4conv6kernel13ConvUniversalINS1_16ConvProblemShapeILNS1_8OperatorE0ELi2EEENS1_10collective14CollectiveConvINS1_46MainloopSm90TmaGmmaWarpSpecializedImplicitGemmILS5_0ELi9ELi2EN4cute5tupleIJNSA_1CILi1EEESD_SD_EEENS1_36KernelImplicitTmaWarpSpecializedSm90ELi1EEENSB_IJNSC_ILi128EEENSC_ILi64EEENSB_IJNSC_ILi32EEEEEEEEENS_10tfloat32_tESM_NSA_8TiledMMAINSA_8MMA_AtomIJNSA_4SM904GMMA29MMA_64x64x8_F32TF32TF32_SS_TNILNSQ_7ScaleInE1ELSS_1EEEEEENSA_6LayoutISE_NSB_IJNSC_ILi0EEESW_SW_EEEEENSB_IJNSA_10UnderscoreESZ_SZ_EEEEENS7_6detail26Sm90ImplicitGemmTileTraitsINSA_20SM90_TMA_LOAD_IM2COLENSA_14ComposedLayoutINSA_7SwizzleILi3ELi4ELi3EEENSA_18smem_ptr_flag_bitsILi32EEENSV_INSB_IJNSB_IJNSC_ILi8EEENSC_ILi16EEEEEENSB_IJSJ_SD_EEENSB_IJSD_NSC_ILi9EEEEEEEEENSB_IJNSB_IJSJ_NSC_ILi256EEEEEENSB_IJSD_SW_EEENSB_IJSW_NSC_ILi4096EEEEEEEEEEEEEvEENS13_INSA_13SM90_TMA_LOADENS15_IS17_S19_NSV_INSB_IJNSB_IJS1A_S1A_EEES1D_S1F_EEENSB_IJS1I_S1J_NSB_IJSW_NSC_ILi2048EEEEEEEEEEEEEvEEEENS_8epilogue10collective6detail29Sm90TmaWarpSpecializedAdapterINS21_15DefaultEpilogueISM_NSB_IJNSB_IJlllEEESD_SW_EEES26_NS20_6thread17LinearCombinationISM_Li1EffLNS27_9ScaleType4KindE0ELNS_15FloatRoundStyleE2ESM_EENS_4gemm15EpilogueDefaultEEEEEvvEEEEvNT_6ParamsE --------------------------
	.section	.nv.constant0._ZN7cutlass13device_kernelINS_4conv6kernel13ConvUniversalINS1_16ConvProblemShapeILNS1_8OperatorE0ELi2EEENS1_10collective14CollectiveConvINS1_46MainloopSm90TmaGmmaWarpSpecializedImplicitGemmILS5_0ELi9ELi2EN4cute5tupleIJNSA_1CILi1EEESD_SD_EEENS1_36KernelImplicitTmaWarpSpecializedSm90ELi1EEENSB_IJNSC_ILi128EEENSC_ILi64EEENSB_IJNSC_ILi32EEEEEEEEENS_10tfloat32_tESM_NSA_8TiledMMAINSA_8MMA_AtomIJNSA_4SM904GMMA29MMA_64x64x8_F32TF32TF32_SS_TNILNSQ_7ScaleInE1ELSS_1EEEEEENSA_6LayoutISE_NSB_IJNSC_ILi0EEESW_SW_EEEEENSB_IJNSA_10UnderscoreESZ_SZ_EEEEENS7_6detail26Sm90ImplicitGemmTileTraitsINSA_20SM90_TMA_LOAD_IM2COLENSA_14ComposedLayoutINSA_7SwizzleILi3ELi4ELi3EEENSA_18smem_ptr_flag_bitsILi32EEENSV_INSB_IJNSB_IJNSC_ILi8EEENSC_ILi16EEEEEENSB_IJSJ_SD_EEENSB_IJSD_NSC_ILi9EEEEEEEEENSB_IJNSB_IJSJ_NSC_ILi256EEEEEENSB_IJSD_SW_EEENSB_IJSW_NSC_ILi4096EEEEEEEEEEEEEvEENS13_INSA_13SM90_TMA_LOADENS15_IS17_S19_NSV_INSB_IJNSB_IJS1A_S1A_EEES1D_S1F_EEENSB_IJS1I_S1J_NSB_IJSW_NSC_ILi2048EEEEEEEEEEEEEvEEEENS_8epilogue10collective6detail29Sm90TmaWarpSpecializedAdapterINS21_15DefaultEpilogueISM_NSB_IJNSB_IJlllEEESD_SW_EEES26_NS20_6thread17LinearCombinationISM_Li1EffLNS27_9ScaleType4KindE0ELNS_15FloatRoundStyleE2ESM_EENS_4gemm15EpilogueDefaultEEEEEvvEEEEvNT_6ParamsE,"a",@progbits
	.sectionflags	@""
	.align	4
.nv.constant0._ZN7cutlass13device_kernelINS_4conv6kernel13ConvUniversalINS1_16ConvProblemShapeILNS1_8OperatorE0ELi2EEENS1_10collective14CollectiveConvINS1_46MainloopSm90TmaGmmaWarpSpecializedImplicitGemmILS5_0ELi9ELi2EN4cute5tupleIJNSA_1CILi1EEESD_SD_EEENS1_36KernelImplicitTmaWarpSpecializedSm90ELi1EEENSB_IJNSC_ILi128EEENSC_ILi64EEENSB_IJNSC_ILi32EEEEEEEEENS_10tfloat32_tESM_NSA_8TiledMMAINSA_8MMA_AtomIJNSA_4SM904GMMA29MMA_64x64x8_F32TF32TF32_SS_TNILNSQ_7ScaleInE1ELSS_1EEEEEENSA_6LayoutISE_NSB_IJNSC_ILi0EEESW_SW_EEEEENSB_IJNSA_10UnderscoreESZ_SZ_EEEEENS7_6detail26Sm90ImplicitGemmTileTraitsINSA_20SM90_TMA_LOAD_IM2COLENSA_14ComposedLayoutINSA_7SwizzleILi3ELi4ELi3EEENSA_18smem_ptr_flag_bitsILi32EEENSV_INSB_IJNSB_IJNSC_ILi8EEENSC_ILi16EEEEEENSB_IJSJ_SD_EEENSB_IJSD_NSC_ILi9EEEEEEEEENSB_IJNSB_IJSJ_NSC_ILi256EEEEEENSB_IJSD_SW_EEENSB_IJSW_NSC_ILi4096EEEEEEEEEEEEEvEENS13_INSA_13SM90_TMA_LOADENS15_IS17_S19_NSV_INSB_IJNSB_IJS1A_S1A_EEES1D_S1F_EEENSB_IJS1I_S1J_NSB_IJSW_NSC_ILi2048EEEEEEEEEEEEEvEEEENS_8epilogue10collective6detail29Sm90TmaWarpSpecializedAdapterINS21_15DefaultEpilogueISM_NSB_IJNSB_IJlllEEESD_SW_EEES26_NS20_6thread17LinearCombinationISM_Li1EffLNS27_9ScaleType4KindE0ELNS_15FloatRoundStyleE2ESM_EENS_4gemm15EpilogueDefaultEEEEEvvEEEEvNT_6ParamsE:
	.zero		1536


//--------------------- SYMBOLS --------------------------

	.type		.nv.reservedSmem.offset0,@object
	.size		.nv.reservedSmem.offset0,0x4
